def attn_fwd(
    Q,
    K,
    V,
    Out,
    Lse,
    sm_scale,
    stride_qz,
    stride_qh,
    stride_qm,
    stride_qk,
    stride_kz,
    stride_kh,
    stride_kn,
    stride_kk,
    stride_vz,
    stride_vh,
    stride_vn,
    stride_vk,
    stride_oz,
    stride_oh,
    stride_om,
    stride_ok,
    seqlen_q,
    seqlen_k,
    BLOCK_M: tl.constexpr,
    BLOCK_N: tl.constexpr,
    HEAD_DIM: tl.constexpr,
    CAUSAL: tl.constexpr,
):
    start_m = tl.program_id(0)
    off_hz = tl.program_id(1)
    q_off = off_hz * stride_qh
    k_off = off_hz * stride_kh
    v_off = off_hz * stride_vh
    offs_m = start_m * BLOCK_M + tl.arange(0, BLOCK_M)
    offs_d = tl.arange(0, HEAD_DIM)
    offs_n = tl.arange(0, BLOCK_N)
    q_ptrs = Q + q_off + offs_m[:, None] * stride_qm + offs_d[None, :] * stride_qk
    k_ptrs = K + k_off + offs_d[:, None] * stride_kk + offs_n[None, :] * stride_kn
    v_ptrs = V + v_off + offs_n[:, None] * stride_vn + offs_d[None, :] * stride_vk
    m_i = tl.full([BLOCK_M], float("-inf"), dtype=tl.float32)
    l_i = tl.zeros([BLOCK_M], dtype=tl.float32) + 1.0
    acc = tl.zeros([BLOCK_M, HEAD_DIM], dtype=tl.float32)
    q = tl.load(q_ptrs)
    acc, l_i, m_i = _attn_fwd_inner(
        acc,
        l_i,
        m_i,
        q,
        k_ptrs,
        v_ptrs,
        sm_scale,
        stride_kn,
        stride_vn,
        start_m,
        seqlen_k,
        BLOCK_M,
        BLOCK_N,
        HEAD_DIM,
        CAUSAL,
    )
    acc = acc / l_i[:, None]
    lse = m_i + tl.math.log2(l_i) / 1.4426950408889634
    o_ptrs = (
        Out
        + off_hz * stride_oh
        + offs_m[:, None] * stride_om
        + offs_d[None, :] * stride_ok
    )
    tl.store(o_ptrs, acc.to(Out.dtype.element_ty))
    tl.store(Lse + off_hz * seqlen_q + offs_m, lse)

# config = {"BLOCK_M": 128, "BLOCK_N": 32, "HEAD_DIM": 256, "arch": "sm_100", "causal": false, "dtype": "fp8e4m3", "num_stages": 2, "num_warps": 8}
# arch = sm_100


// ===== COMPILED SASS (sm_100a) =====

	.target	sm_100a

	.elftype	@"ET_EXEC"


//--------------------- .note.nv.tkinfo           --------------------------
	.section	.note.nv.tkinfo,"",@"SHT_NOTE"
	.sectionflags	@"SHF_NOTE_NV_TKINFO"
	.tkinfo
        /*0018*/ 	.word	0x00000081
        /*0030*/ 	.string	""
        /*0030*/ 	.string	"ptxas-blackwell"
        /*0030*/ 	.string	"Cuda compilation tools, release 12.9, V12.9.86"
        /*0030*/ 	.string	"Build cuda_12.9.r12.9/compiler.36037853_0"
        /*0030*/ 	.string	"-v  -suppress-debug-info  -lineinfo  -arch sm_100a "



//--------------------- .note.nv.cuver            --------------------------
	.section	.note.nv.cuver,"",@"SHT_NOTE"
	.sectionflags	@"SHF_NOTE_NV_CUVER"
        /*0018*/ 	.short	0x0001
        /*001a*/ 	.short	0x0064
        /*001c*/ 	.short	0x0001
        /*001e*/ 	.short	0x0000
        /*0020*/ 	.short	0x0001
        /*0022*/ 	.short	0x0000


//--------------------- .nv.info                  --------------------------
	.section	.nv.info,"",@"SHT_CUDA_INFO"
	.align	4


	//----- nvinfo : EIATTR_REGCOUNT
	.align		4
        /*0000*/ 	.byte	0x04, 0x2f
        /*0002*/ 	.short	(.L_5 - .L_4)
	.align		4
.L_4:
        /*0004*/ 	.word	index@(attn_fwd)
        /*0008*/ 	.word	0x000000ff


	//----- nvinfo : EIATTR_FRAME_SIZE
	.align		4
.L_5:
        /*000c*/ 	.byte	0x04, 0x11
        /*000e*/ 	.short	(.L_7 - .L_6)
	.align		4
.L_6:
        /*0010*/ 	.word	index@($__internal_2_$__cuda_sm10x_tcgen05_guardrail_trap_unallocated_columns_being_dealloced)
        /*0014*/ 	.word	0x00000048


	//----- nvinfo : EIATTR_FRAME_SIZE
	.align		4
.L_7:
        /*0018*/ 	.byte	0x04, 0x11
        /*001a*/ 	.short	(.L_9 - .L_8)
	.align		4
.L_8:
        /*001c*/ 	.word	index@($__internal_1_$__cuda_sm10x_tcgen05_guardrail_trap_phase_invalid_during_alloc)
        /*0020*/ 	.word	0x00000048


	//----- nvinfo : EIATTR_FRAME_SIZE
	.align		4
.L_9:
        /*0024*/ 	.byte	0x04, 0x11
        /*0026*/ 	.short	(.L_11 - .L_10)
	.align		4
.L_10:
        /*0028*/ 	.word	index@($__internal_0_$__cuda_sm10x_tcgen05_guardrail_trap_col_being_dealloced_not_returned_by_alloc)
        /*002c*/ 	.word	0x00000048


	//----- nvinfo : EIATTR_FRAME_SIZE
	.align		4
.L_11:
        /*0030*/ 	.byte	0x04, 0x11
        /*0032*/ 	.short	(.L_13 - .L_12)
	.align		4
.L_12:
        /*0034*/ 	.word	index@(attn_fwd)
        /*0038*/ 	.word	0x00000048


	//----- nvinfo : EIATTR_MIN_STACK_SIZE
	.align		4
.L_13:
        /*003c*/ 	.byte	0x04, 0x12
        /*003e*/ 	.short	(.L_15 - .L_14)
	.align		4
.L_14:
        /*0040*/ 	.word	index@(attn_fwd)
        /*0044*/ 	.word	0x00000048
.L_15:


//--------------------- .nv.info.attn_fwd         --------------------------
	.section	.nv.info.attn_fwd,"",@"SHT_CUDA_INFO"
	.sectionflags	@""
	.align	4


	//----- nvinfo : EIATTR_CUDA_API_VERSION
	.align		4
        /*0000*/ 	.byte	0x04, 0x37
        /*0002*/ 	.short	(.L_17 - .L_16)
.L_16:
        /*0004*/ 	.word	0x00000081


	//----- nvinfo : EIATTR_KPARAM_INFO
	.align		4
.L_17:
        /*0008*/ 	.byte	0x04, 0x17
        /*000a*/ 	.short	(.L_19 - .L_18)
.L_18:
        /*000c*/ 	.word	0x00000000
        /*0010*/ 	.short	0x0019
        /*0012*/ 	.short	0x0080
        /*0014*/ 	.byte	0x00, 0xf4, 0x21, 0x00


	//----- nvinfo : EIATTR_KPARAM_INFO
	.align		4
.L_19:
        /*0018*/ 	.byte	0x04, 0x17
        /*001a*/ 	.short	(.L_21 - .L_20)
.L_20:
        /*001c*/ 	.word	0x00000000
        /*0020*/ 	.short	0x0018
        /*0022*/ 	.short	0x0078
        /*0024*/ 	.byte	0x00, 0xf4, 0x21, 0x00


	//----- nvinfo : EIATTR_KPARAM_INFO
	.align		4
.L_21:
        /*0028*/ 	.byte	0x04, 0x17
        /*002a*/ 	.short	(.L_23 - .L_22)
.L_22:
        /*002c*/ 	.word	0x00000000
        /*0030*/ 	.short	0x0017
        /*0032*/ 	.short	0x0070
        /*0034*/ 	.byte	0x00, 0xf0, 0x11, 0x00


	//----- nvinfo : EIATTR_KPARAM_INFO
	.align		4
.L_23:
        /*0038*/ 	.byte	0x04, 0x17
        /*003a*/ 	.short	(.L_25 - .L_24)
.L_24:
        /*003c*/ 	.word	0x00000000
        /*0040*/ 	.short	0x0016
        /*0042*/ 	.short	0x006c
        /*0044*/ 	.byte	0x00, 0xf0, 0x11, 0x00


	//----- nvinfo : EIATTR_KPARAM_INFO
	.align		4
.L_25:
        /*0048*/ 	.byte	0x04, 0x17
        /*004a*/ 	.short	(.L_27 - .L_26)
.L_26:
        /*004c*/ 	.word	0x00000000
        /*0050*/ 	.short	0x0015
        /*0052*/ 	.short	0x0068
        /*0054*/ 	.byte	0x00, 0xf0, 0x11, 0x00


	//----- nvinfo : EIATTR_KPARAM_INFO
	.align		4
.L_27:
        /*0058*/ 	.byte	0x04, 0x17
        /*005a*/ 	.short	(.L_29 - .L_28)
.L_28:
        /*005c*/ 	.word	0x00000000
        /*0060*/ 	.short	0x0014
        /*0062*/ 	.short	0x0064
        /*0064*/ 	.byte	0x00, 0xf0, 0x11, 0x00


	//----- nvinfo : EIATTR_KPARAM_INFO
	.align		4
.L_29:
        /*0068*/ 	.byte	0x04, 0x17
        /*006a*/ 	.short	(.L_31 - .L_30)
.L_30:
        /*006c*/ 	.word	0x00000000
        /*0070*/ 	.short	0x0013
        /*0072*/ 	.short	0x0060
        /*0074*/ 	.byte	0x00, 0xf0, 0x11, 0x00


	//----- nvinfo : EIATTR_KPARAM_INFO
	.align		4
.L_31:
        /*0078*/ 	.byte	0x04, 0x17
        /*007a*/ 	.short	(.L_33 - .L_32)
.L_32:
        /*007c*/ 	.word	0x00000000
        /*0080*/ 	.short	0x0012
        /*0082*/ 	.short	0x005c
        /*0084*/ 	.byte	0x00, 0xf0, 0x11, 0x00


	//----- nvinfo : EIATTR_KPARAM_INFO
	.align		4
.L_33:
        /*0088*/ 	.byte	0x04, 0x17
        /*008a*/ 	.short	(.L_35 - .L_34)
.L_34:
        /*008c*/ 	.word	0x00000000
        /*0090*/ 	.short	0x0011
        /*0092*/ 	.short	0x0058
        /*0094*/ 	.byte	0x00, 0xf0, 0x11, 0x00


	//----- nvinfo : EIATTR_KPARAM_INFO
	.align		4
.L_35:
        /*0098*/ 	.byte	0x04, 0x17
        /*009a*/ 	.short	(.L_37 - .L_36)
.L_36:
        /*009c*/ 	.word	0x00000000
        /*00a0*/ 	.short	0x0010
        /*00a2*/ 	.short	0x0054
        /*00a4*/ 	.byte	0x00, 0xf0, 0x11, 0x00


	//----- nvinfo : EIATTR_KPARAM_INFO
	.align		4
.L_37:
        /*00a8*/ 	.byte	0x04, 0x17
        /*00aa*/ 	.short	(.L_39 - .L_38)
.L_38:
        /*00ac*/ 	.word	0x00000000
        /*00b0*/ 	.short	0x000f
        /*00b2*/ 	.short	0x0050
        /*00b4*/ 	.byte	0x00, 0xf0, 0x11, 0x00


	//----- nvinfo : EIATTR_KPARAM_INFO
	.align		4
.L_39:
        /*00b8*/ 	.byte	0x04, 0x17
        /*00ba*/ 	.short	(.L_41 - .L_40)
.L_40:
        /*00bc*/ 	.word	0x00000000
        /*00c0*/ 	.short	0x000e
        /*00c2*/ 	.short	0x004c
        /*00c4*/ 	.byte	0x00, 0xf0, 0x11, 0x00


	//----- nvinfo : EIATTR_KPARAM_INFO
	.align		4
.L_41:
        /*00c8*/ 	.byte	0x04, 0x17
        /*00ca*/ 	.short	(.L_43 - .L_42)
.L_42:
        /*00cc*/ 	.word	0x00000000
        /*00d0*/ 	.short	0x000d
        /*00d2*/ 	.short	0x0048
        /*00d4*/ 	.byte	0x00, 0xf0, 0x11, 0x00


	//----- nvinfo : EIATTR_KPARAM_INFO
	.align		4
.L_43:
        /*00d8*/ 	.byte	0x04, 0x17
        /*00da*/ 	.short	(.L_45 - .L_44)
.L_44:
        /*00dc*/ 	.word	0x00000000
        /*00e0*/ 	.short	0x000c
        /*00e2*/ 	.short	0x0044
        /*00e4*/ 	.byte	0x00, 0xf0, 0x11, 0x00


	//----- nvinfo : EIATTR_KPARAM_INFO
	.align		4
.L_45:
        /*00e8*/ 	.byte	0x04, 0x17
        /*00ea*/ 	.short	(.L_47 - .L_46)
.L_46:
        /*00ec*/ 	.word	0x00000000
        /*00f0*/ 	.short	0x000b
        /*00f2*/ 	.short	0x0040
        /*00f4*/ 	.byte	0x00, 0xf0, 0x11, 0x00


	//----- nvinfo : EIATTR_KPARAM_INFO
	.align		4
.L_47:
        /*00f8*/ 	.byte	0x04, 0x17
        /*00fa*/ 	.short	(.L_49 - .L_48)
.L_48:
        /*00fc*/ 	.word	0x00000000
        /*0100*/ 	.short	0x000a
        /*0102*/ 	.short	0x003c
        /*0104*/ 	.byte	0x00, 0xf0, 0x11, 0x00


	//----- nvinfo : EIATTR_KPARAM_INFO
	.align		4
.L_49:
        /*0108*/ 	.byte	0x04, 0x17
        /*010a*/ 	.short	(.L_51 - .L_50)
.L_50:
        /*010c*/ 	.word	0x00000000
        /*0110*/ 	.short	0x0009
        /*0112*/ 	.short	0x0038
        /*0114*/ 	.byte	0x00, 0xf0, 0x11, 0x00


	//----- nvinfo : EIATTR_KPARAM_INFO
	.align		4
.L_51:
        /*0118*/ 	.byte	0x04, 0x17
        /*011a*/ 	.short	(.L_53 - .L_52)
.L_52:
        /*011c*/ 	.word	0x00000000
        /*0120*/ 	.short	0x0008
        /*0122*/ 	.short	0x0034
        /*0124*/ 	.byte	0x00, 0xf0, 0x11, 0x00


	//----- nvinfo : EIATTR_KPARAM_INFO
	.align		4
.L_53:
        /*0128*/ 	.byte	0x04, 0x17
        /*012a*/ 	.short	(.L_55 - .L_54)
.L_54:
        /*012c*/ 	.word	0x00000000
        /*0130*/ 	.short	0x0007
        /*0132*/ 	.short	0x0030
        /*0134*/ 	.byte	0x00, 0xf0, 0x11, 0x00


	//----- nvinfo : EIATTR_KPARAM_INFO
	.align		4
.L_55:
        /*0138*/ 	.byte	0x04, 0x17
        /*013a*/ 	.short	(.L_57 - .L_56)
.L_56:
        /*013c*/ 	.word	0x00000000
        /*0140*/ 	.short	0x0006
        /*0142*/ 	.short	0x002c
        /*0144*/ 	.byte	0x00, 0xf0, 0x11, 0x00


	//----- nvinfo : EIATTR_KPARAM_INFO
	.align		4
.L_57:
        /*0148*/ 	.byte	0x04, 0x17
        /*014a*/ 	.short	(.L_59 - .L_58)
.L_58:
        /*014c*/ 	.word	0x00000000
        /*0150*/ 	.short	0x0005
        /*0152*/ 	.short	0x0028
        /*0154*/ 	.byte	0x00, 0xf0, 0x11, 0x00


	//----- nvinfo : EIATTR_KPARAM_INFO
	.align		4
.L_59:
        /*0158*/ 	.byte	0x04, 0x17
        /*015a*/ 	.short	(.L_61 - .L_60)
.L_60:
        /*015c*/ 	.word	0x00000000
        /*0160*/ 	.short	0x0004
        /*0162*/ 	.short	0x0020
        /*0164*/ 	.byte	0x00, 0xf4, 0x21, 0x00


	//----- nvinfo : EIATTR_KPARAM_INFO
	.align		4
.L_61:
        /*0168*/ 	.byte	0x04, 0x17
        /*016a*/ 	.short	(.L_63 - .L_62)
.L_62:
        /*016c*/ 	.word	0x00000000
        /*0170*/ 	.short	0x0003
        /*0172*/ 	.short	0x0018
        /*0174*/ 	.byte	0x00, 0xf4, 0x21, 0x00


	//----- nvinfo : EIATTR_KPARAM_INFO
	.align		4
.L_63:
        /*0178*/ 	.byte	0x04, 0x17
        /*017a*/ 	.short	(.L_65 - .L_64)
.L_64:
        /*017c*/ 	.word	0x00000000
        /*0180*/ 	.short	0x0002
        /*0182*/ 	.short	0x0010
        /*0184*/ 	.byte	0x00, 0xf4, 0x21, 0x00


	//----- nvinfo : EIATTR_KPARAM_INFO
	.align		4
.L_65:
        /*0188*/ 	.byte	0x04, 0x17
        /*018a*/ 	.short	(.L_67 - .L_66)
.L_66:
        /*018c*/ 	.word	0x00000000
        /*0190*/ 	.short	0x0001
        /*0192*/ 	.short	0x0008
        /*0194*/ 	.byte	0x00, 0xf4, 0x21, 0x00


	//----- nvinfo : EIATTR_KPARAM_INFO
	.align		4
.L_67:
        /*0198*/ 	.byte	0x04, 0x17
        /*019a*/ 	.short	(.L_69 - .L_68)
.L_68:
        /*019c*/ 	.word	0x00000000
        /*01a0*/ 	.short	0x0000
        /*01a2*/ 	.short	0x0000
        /*01a4*/ 	.byte	0x00, 0xf4, 0x21, 0x00


	//----- nvinfo : EIATTR_AT_ENTRY_FRAGMENTS
	.align		4
.L_69:
        /*01a8*/ 	.byte	0x04, 0x4f
        /*01aa*/ 	.short	(.L_71 - .L_70)


	//   ....[0]....
.L_70:
        /*01ac*/ 	.word	0x00000004


	//----- nvinfo : EIATTR_RESERVED_SMEM_USED
	.align		4
.L_71:
        /*01b0*/ 	.byte	0x01, 0x41
	.zero		2


	//----- nvinfo : EIATTR_SPARSE_MMA_MASK
	.align		4
        /*01b4*/ 	.byte	0x03, 0x50
        /*01b6*/ 	.short	0x0000


	//----- nvinfo : EIATTR_TCGEN05_1CTA_USED
	.align		4
        /*01b8*/ 	.byte	0x01, 0x51
	.zero		2


	//----- nvinfo : EIATTR_MAXREG_COUNT
	.align		4
        /*01bc*/ 	.byte	0x03, 0x1b
        /*01be*/ 	.short	0x00ff


	//----- nvinfo : EIATTR_NUM_BARRIERS
	.align		4
        /*01c0*/ 	.byte	0x02, 0x4c
        /*01c2*/ 	.byte	0x01
	.zero		1


	//----- nvinfo : EIATTR_ANNOTATIONS
	.align		4
        /*01c4*/ 	.byte	0x04, 0x55
        /*01c6*/ 	.short	(.L_73 - .L_72)


	//   ....[0]....
.L_72:
        /*01c8*/ 	.word	0x00000001
        /*01cc*/ 	.byte	0xc0, 0x32, 0x00, 0x00, 0x01, 0x00, 0x00, 0x00, 0x60, 0x33, 0x00, 0x00, 0x01, 0x00, 0x00, 0x00
        /* <DEDUP_REMOVED lines=9> */
        /*026c*/ 	.byte	0xc0, 0x8d, 0x00, 0x00, 0x01, 0x00, 0x00, 0x00, 0x10, 0x8e, 0x00, 0x00


	//----- nvinfo : EIATTR_INT_WARP_WIDE_INSTR_OFFSETS
	.align		4
.L_73:
        /*0278*/ 	.byte	0x04, 0x31
        /*027a*/ 	.short	(.L_75 - .L_74)


	//   ....[0]....
.L_74:
        /*027c*/ 	.word	0x000028f0


	//   ....[1]....
        /*0280*/ 	.word	0x00002990


	//   ....[2]....
        /*0284*/ 	.word	0x00003c10


	//   ....[3]....
        /*0288*/ 	.word	0x00003cd0


	//   ....[4]....
        /*028c*/ 	.word	0x00006ec0


	//   ....[5]....
        /*0290*/ 	.word	0x0000ecb0


	//   ....[6]....
        /*0294*/ 	.word	0x0000ed00


	//----- nvinfo : EIATTR_COOP_GROUP_MASK_REGIDS
	.align		4
.L_75:
        /*0298*/ 	.byte	0x04, 0x29
        /*029a*/ 	.short	(.L_77 - .L_76)


	//   ....[0]....
.L_76:
        /*029c*/ 	.word	0xffffffff


	//   ....[1]....
        /*02a0*/ 	.word	0xffffffff


	//   ....[2]....
        /*02a4*/ 	.word	0xffffffff


	//   ....[3]....
        /*02a8*/ 	.word	0xffffffff


	//   ....[4]....
        /*02ac*/ 	.word	0xffffffff


	//   ....[5]....
        /*02b0*/ 	.word	0xffffffff


	//   ....[6]....
        /*02b4*/ 	.word	0xffffffff


	//   ....[7]....
        /*02b8*/ 	.word	0xffffffff


	//----- nvinfo : EIATTR_COOP_GROUP_INSTR_OFFSETS
	.align		4
.L_77:
        /*02bc*/ 	.byte	0x04, 0x28
        /*02be*/ 	.short	(.L_79 - .L_78)


	//   ....[0]....
.L_78:
        /*02c0*/ 	.word	0x00000060


	//   ....[1]....
        /*02c4*/ 	.word	0x00000320


	//   ....[2]....
        /*02c8*/ 	.word	0x00004630


	//   ....[3]....
        /*02cc*/ 	.word	0x00005780


	//   ....[4]....
        /*02d0*/ 	.word	0x00007550


	//   ....[5]....
        /*02d4*/ 	.word	0x000079d0


	//   ....[6]....
        /*02d8*/ 	.word	0x0000eb40


	//   ....[7]....
        /*02dc*/ 	.word	0x0000edb0


	//----- nvinfo : EIATTR_VRC_CTA_INIT_COUNT
	.align		4
.L_79:
        /*02e0*/ 	.byte	0x02, 0x4a
        /*02e2*/ 	.byte	0x80
	.zero		1


	//----- nvinfo : EIATTR_MBARRIER_INSTR_OFFSETS
	.align		4
        /*02e4*/ 	.byte	0x04, 0x39
        /*02e6*/ 	.short	(.L_81 - .L_80)


	//   ....[0]....
.L_80:
        /*02e8*/ 	.word	0x00003200
        /*02ec*/ 	.word	0x000000ff
        /*02f0*/ 	.word	0x00000000
        /*02f4*/ 	.short	0x0100
        /*02f6*/ 	.byte	0x3d
	.zero		1


	//   ....[1]....
        /*02f8*/ 	.word	0x00003c40
        /*02fc*/ 	.word	0x000000ff
        /*0300*/ 	.word	0x0000f008
        /*0304*/ 	.short	0x0100
        /*0306*/ 	.byte	0x3a
	.zero		1


	//   ....[2]....
        /*0308*/ 	.word	0x00003f80
        /*030c*/ 	.word	0x000000ff
        /*0310*/ 	.word	0x0000a000
        /*0314*/ 	.short	0x0100
        /*0316*/ 	.byte	0x3a
	.zero		1


	//   ....[3]....
        /*0318*/ 	.word	0x00004320
        /*031c*/ 	.word	0x000000ff
        /*0320*/ 	.word	0x0000a000
        /*0324*/ 	.short	0x010a
        /*0326*/ 	.byte	0x3a
	.zero		1


	//   ....[4]....
        /*0328*/ 	.word	0x000044e0
        /*032c*/ 	.word	0x000000ff
        /*0330*/ 	.word	0x0000a000
        /*0334*/ 	.short	0x0108
        /*0336*/ 	.byte	0x3a
	.zero		1


	//   ....[5]....
        /*0338*/ 	.word	0x00007110
        /*033c*/ 	.word	0x000000ff
        /*0340*/ 	.word	0x0000f010
        /*0344*/ 	.short	0x0100
        /*0346*/ 	.byte	0x3a
	.zero		1


	//   ....[6]....
        /*0348*/ 	.word	0x00007330
        /*034c*/ 	.word	0x000000ff
        /*0350*/ 	.word	0x0000f010
        /*0354*/ 	.short	0x010a
        /*0356*/ 	.byte	0x3a
	.zero		1


	//   ....[7]....
        /*0358*/ 	.word	0x000073b0
        /*035c*/ 	.word	0x000000ff
        /*0360*/ 	.word	0x0000f010
        /*0364*/ 	.short	0x0108
        /*0366*/ 	.byte	0x3a
	.zero		1


	//   ....[8]....
        /*0368*/ 	.word	0x00007a10
        /*036c*/ 	.word	0x000000ff
        /*0370*/ 	.word	0x00000000
        /*0374*/ 	.short	0x010a
        /*0376*/ 	.byte	0x3d
	.zero		1


	//   ....[9]....
        /*0378*/ 	.word	0x00008da0
        /*037c*/ 	.word	0x000000ff
        /*0380*/ 	.word	0x00000000
        /*0384*/ 	.short	0x010a
        /*0386*/ 	.byte	0x3d
	.zero		1


	//   ....[10]....
        /*0388*/ 	.word	0x00008e70
        /*038c*/ 	.word	0x000000ff
        /*0390*/ 	.word	0x0000f000
        /*0394*/ 	.short	0x0108
        /*0396*/ 	.byte	0x3a
	.zero		1


	//   ....[11]....
        /*0398*/ 	.word	0x00008ed0
        /*039c*/ 	.word	0x000000ff
        /*03a0*/ 	.word	0x0000f008
        /*03a4*/ 	.short	0x0108
        /*03a6*/ 	.byte	0x3a
	.zero		1


	//   ....[12]....
        /*03a8*/ 	.word	0x0000edd0
        /*03ac*/ 	.word	0x000000ff
        /*03b0*/ 	.word	0x0000a000
        /*03b4*/ 	.short	0x010a
        /*03b6*/ 	.byte	0x3a
	.zero		1


	//   ....[13]....
        /*03b8*/ 	.word	0x0000ee00
        /*03bc*/ 	.word	0x000000ff
        /*03c0*/ 	.word	0x0000f010
        /*03c4*/ 	.short	0x010a
        /*03c6*/ 	.byte	0x3a
	.zero		1


	//   ....[14]....
        /*03c8*/ 	.word	0x0000ee30
        /*03cc*/ 	.word	0x000000ff
        /*03d0*/ 	.word	0x00000000
        /*03d4*/ 	.short	0x010a
        /*03d6*/ 	.byte	0x3d
	.zero		1


	//   ....[15]....
        /*03d8*/ 	.word	0x0000ee60
        /*03dc*/ 	.word	0x000000ff
        /*03e0*/ 	.word	0x00000000
        /*03e4*/ 	.short	0x010a
        /*03e6*/ 	.byte	0x3d
	.zero		1


	//----- nvinfo : EIATTR_NUM_MBARRIERS
	.align		4
.L_81:
        /*03e8*/ 	.byte	0x03, 0x38
        /*03ea*/ 	.short	0xffff


	//----- nvinfo : EIATTR_EXIT_INSTR_OFFSETS
	.align		4
        /*03ec*/ 	.byte	0x04, 0x1c
        /*03ee*/ 	.short	(.L_83 - .L_82)


	//   ....[0]....
.L_82:
        /*03f0*/ 	.word	0x0000edc0


	//----- nvinfo : EIATTR_REQNTID
	.align		4
.L_83:
        /*03f4*/ 	.byte	0x04, 0x10
        /*03f6*/ 	.short	(.L_85 - .L_84)
.L_84:
        /*03f8*/ 	.word	0x00000100
        /*03fc*/ 	.word	0x00000001
        /*0400*/ 	.word	0x00000001


	//----- nvinfo : EIATTR_CRS_STACK_SIZE
	.align		4
.L_85:
        /*0404*/ 	.byte	0x04, 0x1e
        /*0406*/ 	.short	(.L_87 - .L_86)
.L_86:
        /*0408*/ 	.word	0x00000000


	//----- nvinfo : EIATTR_CBANK_PARAM_SIZE
	.align		4
.L_87:
        /*040c*/ 	.byte	0x03, 0x19
        /*040e*/ 	.short	0x0088


	//----- nvinfo : EIATTR_PARAM_CBANK
	.align		4
        /*0410*/ 	.byte	0x04, 0x0a
        /*0412*/ 	.short	(.L_89 - .L_88)
	.align		4
.L_88:
        /*0414*/ 	.word	index@(.nv.constant0.attn_fwd)
        /*0418*/ 	.short	0x0380
        /*041a*/ 	.short	0x0088


	//----- nvinfo : EIATTR_SW_WAR
	.align		4
.L_89:
        /*041c*/ 	.byte	0x04, 0x36
        /*041e*/ 	.short	(.L_91 - .L_90)
.L_90:
        /*0420*/ 	.word	0x00000008
.L_91:


//--------------------- .nv.compat                --------------------------
	.section	.nv.compat,"",@"SHT_CUDA_COMPAT_INFO"
	.align	4
        /*0000*/ 	.byte	0x02, 0x02, 0x02, 0x00, 0x02, 0x05, 0x05, 0x00, 0x02, 0x03, 0x00, 0x00, 0x02, 0x06, 0x01, 0x00


//--------------------- .nv.callgraph             --------------------------
	.section	.nv.callgraph,"",@"SHT_CUDA_CALLGRAPH"
	.align	4
	.sectionentsize	8
	.align		4
        /*0000*/ 	.word	0x00000000
	.align		4
        /*0004*/ 	.word	0xffffffff
	.align		4
        /*0008*/ 	.word	0x00000000
	.align		4
        /*000c*/ 	.word	0xfffffffe
	.align		4
        /*0010*/ 	.word	0x00000000
	.align		4
        /*0014*/ 	.word	0xfffffffd
	.align		4
        /*0018*/ 	.word	0x00000000
	.align		4
        /*001c*/ 	.word	0xfffffffc


//--------------------- .nv.constant4             --------------------------
	.section	.nv.constant4,"a",@progbits
	.align	8
	.align		8
.nv.constant4:
        /*0000*/ 	.dword	_$_str


//--------------------- .text.attn_fwd            --------------------------
	.section	.text.attn_fwd,"ax",@progbits
	.align	128
        .global         attn_fwd
        .type           attn_fwd,@function
        .size           attn_fwd,(.L_x_27 - attn_fwd)
        .other          attn_fwd,@"STO_CUDA_ENTRY STV_DEFAULT"
attn_fwd:
.text.attn_fwd:
[----:B------:R-:W0:Y:S01]  /*0000*/  LDC R1, c[0x0][0x37c] ;  /* 0x0000df00ff017b82 */ /* 0x000e220000000800 */
[----:B------:R-:W1:Y:S01]  /*0010*/  S2R R0, SR_TID.X ;  /* 0x0000000000007919 */ /* 0x000e620000002100 */
[----:B0-----:R-:W-:Y:S01]  /*0020*/  VIADD R1, R1, 0xffffffb8 ;  /* 0xffffffb801017836 */ /* 0x001fe20000000000 */
[----:B-1----:R-:W-:-:S13]  /*0030*/  ISETP.GE.U32.AND P0, PT, R0, 0x20, PT ;  /* 0x000000200000780c */ /* 0x002fda0003f06070 */
[----:B------:R-:W-:Y:S05]  /*0040*/  @P0 BRA `(.L_x_0) ;  /* 0x0000000000b80947 */ /* 0x000fea0003800000 */
[----:B------:R-:W0:Y:S01]  /*0050*/  S2UR UR6, SR_CgaCtaId ;  /* 0x00000000000679c3 */ /* 0x000e220000008800 */
[----:B------:R-:W-:Y:S01]  /*0060*/  NOP ;  /* 0x0000000000007918 */ /* 0x000fe20000000000 */
[----:B------:R-:W-:Y:S02]  /*0070*/  UMOV UR4, 0x40 ;  /* 0x0000004000047882 */ /* 0x000fe40000000000 */
[----:B0-----:R-:W-:-:S09]  /*0080*/  ULEA UR4, UR6, UR4, 0x18 ;  /* 0x0000000406047291 */ /* 0x001fd2000f8ec0ff */
[----:B------:R-:W0:Y:S01]  /*0090*/  LDS.U8 R0, [UR4] ;  /* 0x00000004ff007984 */ /* 0x000e220008000000 */
[----:B------:R-:W-:Y:S02]  /*00a0*/  UMOV UR4, 0x400 ;  /* 0x0000040000047882 */ /* 0x000fe40000000000 */
[----:B------:R-:W-:Y:S01]  /*00b0*/  ULEA UR4, UR6, UR4, 0x18 ;  /* 0x0000000406047291 */ /* 0x000fe2000f8ec0ff */
[----:B0-----:R-:W-:-:S13]  /*00c0*/  ISETP.NE.AND P1, PT, R0, RZ, PT ;  /* 0x000000ff0000720c */ /* 0x001fda0003f25270 */
[----:B------:R-:W-:Y:S05]  /*00d0*/  @P1 BRA `(.L_x_1) ;  /* 0x00000000007c1947 */ /* 0x000fea0003800000 */
[----:B------:R-:W-:-:S13]  /*00e0*/  ELECT P1, URZ, PT ;  /* 0x0000000000ff782f */ /* 0x000fda0003820000 */
[----:B------:R-:W-:Y:S05]  /*00f0*/  @!P1 BRA `(.L_x_2) ;  /* 0x0000000000849947 */ /* 0x000fea0003800000 */
[----:B------:R-:W-:Y:S01]  /*0100*/  UMOV UR5, 0x10 ;  /* 0x0000001000057882 */ /* 0x000fe20000000000 */
[----:B------:R-:W-:Y:S02]  /*0110*/  IMAD.MOV.U32 R4, RZ, RZ, 0x1 ;  /* 0x00000001ff047424 */ /* 0x000fe400078e00ff */
[----:B------:R-:W-:Y:S02]  /*0120*/  IMAD.MOV.U32 R5, RZ, RZ, 0xffff ;  /* 0x0000ffffff057424 */ /* 0x000fe400078e00ff */
[----:B------:R-:W-:Y:S04]  /*0130*/  DEPBAR.LE SB0, 0x36 ;  /* 0x00008d800000791a */ /* 0x000fe80000000000 */
[----:B------:R-:W0:Y:S02]  /*0140*/  UTCATOMSWS.FIND_AND_SET.ALIGN UP0, UR5, UR5 ;  /* 0x00000005000575e3 */ /* 0x000e240008000800 */
[----:B0-----:R-:W-:-:S04]  /*0150*/  PLOP3.LUT P1, PT, PT, PT, UP0, 0x80, 0x8 ;  /* 0x000000000008781c */ /* 0x001fc80003f2f008 */
[----:B------:R-:W-:-:S04]  /*0160*/  SEL R0, RZ, 0xffffffff, !P1 ;  /* 0xffffffffff007807 */ /* 0x000fc80004800000 */
[----:B------:R-:W-:Y:S01]  /*0170*/  ISETP.NE.AND P1, PT, R0, RZ, PT ;  /* 0x000000ff0000720c */ /* 0x000fe20003f25270 */
[----:B------:R-:W-:-:S12]  /*0180*/  IMAD.U32 R0, RZ, RZ, UR5 ;  /* 0x00000005ff007e24 */ /* 0x000fd8000f8e00ff */
[----:B------:R-:W-:Y:S05]  /*0190*/  @P1 BRA `(.L_x_3) ;  /* 0x0000000000241947 */ /* 0x000fea0003800000 */
.L_x_4:
[----:B------:R-:W-:Y:S05]  /*01a0*/  NANOSLEEP 0x64 ;  /* 0x000000640000795d */ /* 0x000fea0003800000 */
[----:B------:R-:W-:-:S05]  /*01b0*/  UMOV UR5, 0x10 ;  /* 0x0000001000057882 */ /* 0x000fca0000000000 */
[----:B------:R-:W-:Y:S04]  /*01c0*/  DEPBAR.LE SB0, 0x36 ;  /* 0x00008d800000791a */ /* 0x000fe80000000000 */
[----:B------:R-:W0:Y:S02]  /*01d0*/  UTCATOMSWS.FIND_AND_SET.ALIGN UP0, UR5, UR5 ;  /* 0x00000005000575e3 */ /* 0x000e240008000800 */
[----:B0-----:R-:W-:-:S04]  /*01e0*/  PLOP3.LUT P1, PT, PT, PT, UP0, 0x80, 0x8 ;  /* 0x000000000008781c */ /* 0x001fc80003f2f008 */
[----:B------:R-:W-:-:S04]  /*01f0*/  SEL R0, RZ, 0xffffffff, !P1 ;  /* 0xffffffffff007807 */ /* 0x000fc80004800000 */
[----:B------:R-:W-:Y:S01]  /*0200*/  ISETP.NE.AND P1, PT, R0, RZ, PT ;  /* 0x000000ff0000720c */ /* 0x000fe20003f25270 */
[----:B------:R-:W-:-:S12]  /*0210*/  IMAD.U32 R0, RZ, RZ, UR5 ;  /* 0x00000005ff007e24 */ /* 0x000fd8000f8e00ff */
[----:B------:R-:W-:Y:S05]  /*0220*/  @!P1 BRA `(.L_x_4) ;  /* 0xfffffffc00dc9947 */ /* 0x000fea000383ffff */
.L_x_3:
[C---:B------:R-:W-:Y:S01]  /*0230*/  VIADD R3, R0.reuse, 0x10 ;  /* 0x0000001000037836 */ /* 0x040fe20000000000 */
[----:B------:R-:W-:Y:S01]  /*0240*/  UMOV UR5, 0x50 ;  /* 0x0000005000057882 */ /* 0x000fe20000000000 */
[----:B------:R-:W-:Y:S01]  /*0250*/  SHF.L.U32 R2, R5, R0, RZ ;  /* 0x0000000005027219 */ /* 0x000fe200000006ff */
[----:B------:R-:W-:Y:S01]  /*0260*/  ULEA UR5, UR6, UR5, 0x18 ;  /* 0x0000000506057291 */ /* 0x000fe2000f8ec0ff */
[----:B------:R-:W-:Y:S01]  /*0270*/  IMAD.SHL.U32 R0, R0, 0x20, RZ ;  /* 0x0000002000007824 */ /* 0x000fe200078e00ff */
[----:B------:R-:W-:-:S04]  /*0280*/  SHF.L.U32 R3, R4, R3, RZ ;  /* 0x0000000304037219 */ /* 0x000fc800000006ff */
[----:B------:R-:W-:-:S05]  /*0290*/  LOP3.LUT R2, R3, R2, RZ, 0xfc, !PT ;  /* 0x0000000203027212 */ /* 0x000fca00078efcff */
[----:B------:R0:W-:Y:S04]  /*02a0*/  ATOMS.OR RZ, [UR5], R2 ;  /* 0x00000002ffff798c */ /* 0x0001e8000b000005 */
[----:B------:R0:W-:Y:S01]  /*02b0*/  STS [UR4], R0 ;  /* 0x00000000ff007988 */ /* 0x0001e20008000804 */
[----:B------:R-:W-:Y:S05]  /*02c0*/  BRA `(.L_x_2) ;  /* 0x0000000000107947 */ /* 0x000fea0003800000 */
.L_x_1:
[----:B------:R-:W-:Y:S01]  /*02d0*/  IMAD.MOV.U32 R0, RZ, RZ, -0x1 ;  /* 0xffffffffff007424 */ /* 0x000fe200078e00ff */
[----:B------:R-:W-:-:S04]  /*02e0*/  MOV R2, 0x310 ;  /* 0x0000031000027802 */ /* 0x000fc80000000f00 */
[----:B------:R0:W-:Y:S03]  /*02f0*/  STS [UR4], R0 ;  /* 0x00000000ff007988 */ /* 0x0001e60008000804 */
[----:B0-----:R-:W-:Y:S05]  /*0300*/  CALL.REL.NOINC `($__internal_1_$__cuda_sm10x_tcgen05_guardrail_trap_phase_invalid_during_alloc) ;  /* 0x000000e800ec7944 */ /* 0x001fea0003c00000 */
.L_x_2:
[----:B------:R-:W-:Y:S05]  /*0310*/  WARPSYNC.ALL ;  /* 0x0000000000007948 */ /* 0x000fea0003800000 */
[----:B------:R-:W-:Y:S01]  /*0320*/  NOP ;  /* 0x0000000000007918 */ /* 0x000fe20000000000 */
.L_x_0:
[----:B------:R-:W1:Y:S01]  /*0330*/  S2R R145, SR_TID.X ;  /* 0x0000000000917919 */ /* 0x000e620000002100 */
[----:B------:R-:W2:Y:S01]  /*0340*/  S2UR UR6, SR_CgaCtaId ;  /* 0x00000000000679c3 */ /* 0x000ea20000008800 */
[----:B------:R-:W3:Y:S01]  /*0350*/  LDCU.64 UR4, c[0x0][0x3b0] ;  /* 0x00007600ff0477ac */ /* 0x000ee20008000a00 */
[----:B------:R-:W4:Y:S01]  /*0360*/  S2R R3, SR_CTAID.X ;  /* 0x0000000000037919 */ /* 0x000f220000002500 */
[----:B------:R-:W-:Y:S01]  /*0370*/  UMOV UR58, 0x400 ;  /* 0x00000400003a7882 */ /* 0x000fe20000000000 */
[----:B------:R-:W0:Y:S04]  /*0380*/  LDCU.64 UR8, c[0x0][0x358] ;  /* 0x00006b00ff0877ac */ /* 0x000e280008000a00 */
[----:B------:R-:W3:Y:S08]  /*0390*/  S2UR UR7, SR_CTAID.Y ;  /* 0x00000000000779c3 */ /* 0x000ef00000002600 */
[----:B------:R-:W0:Y:S08]  /*03a0*/  LDC R9, c[0x0][0x3b8] ;  /* 0x0000ee00ff097b82 */ /* 0x000e300000000800 */
[----:B------:R-:W0:Y:S01]  /*03b0*/  LDC.64 R6, c[0x0][0x380] ;  /* 0x0000e000ff067b82 */ /* 0x000e220000000a00 */
[----:B--2---:R-:W-:-:S07]  /*03c0*/  ULEA UR58, UR6, UR58, 0x18 ;  /* 0x0000003a063a7291 */ /* 0x004fce000f8ec0ff */
[----:B------:R-:W-:Y:S01]  /*03d0*/  BAR.SYNC.DEFER_BLOCKING 0x0 ;  /* 0x0000000000007b1d */ /* 0x000fe20000010000 */
[----:B01----:R-:W-:Y:S01]  /*03e0*/  LOP3.LUT R0, R145, 0x7f, RZ, 0xc0, !PT ;  /* 0x0000007f91007812 */ /* 0x003fe200078ec0ff */
[----:B---3--:R-:W-:-:S06]  /*03f0*/  UIMAD UR4, UR7, UR4, URZ ;  /* 0x00000004070472a4 */ /* 0x008fcc000f8e02ff */
[----:B------:R-:W0:Y:S01]  /*0400*/  LDC.64 R132, c[0x0][0x388] ;  /* 0x0000e200ff847b82 */ /* 0x000e220000000a00 */
[----:B----4-:R-:W-:Y:S01]  /*0410*/  IMAD R4, R3, 0x80, R0 ;  /* 0x0000008003047824 */ /* 0x010fe200078e0200 */
[----:B------:R-:W-:-:S03]  /*0420*/  SHF.R.U32.HI R0, RZ, 0x7, R145 ;  /* 0x00000007ff007819 */ /* 0x000fc60000011691 */
[----:B------:R-:W-:Y:S01]  /*0430*/  IMAD R3, R4, UR5, RZ ;  /* 0x0000000504037c24 */ /* 0x000fe2000f8e02ff */
[----:B------:R-:W-:Y:S01]  /*0440*/  SGXT.U32 R2, R0, 0x1 ;  /* 0x000000010002781a */ /* 0x000fe20000000000 */
[----:B------:R-:W-:-:S04]  /*0450*/  USHF.R.S32.HI UR5, URZ, 0x1f, UR4 ;  /* 0x0000001fff057899 */ /* 0x000fc80008011404 */
[----:B------:R-:W-:Y:S01]  /*0460*/  IMAD R5, R2, R9, RZ ;  /* 0x0000000902057224 */ /* 0x000fe200078e02ff */
[----:B------:R-:W-:Y:S02]  /*0470*/  SHF.R.S32.HI R2, RZ, 0x1f, R3 ;  /* 0x0000001fff027819 */ /* 0x000fe40000011403 */
[----:B------:R-:W-:Y:S01]  /*0480*/  IADD3 R6, P1, P2, R3, UR4, R6 ;  /* 0x0000000403067c10 */ /* 0x000fe2000fa3e006 */
[----:B------:R-:W1:Y:S01]  /*0490*/  LDS R113, [UR58] ;  /* 0x0000003aff717984 */ /* 0x000e620008000800 */
[----:B------:R-:W-:Y:S01]  /*04a0*/  IMAD R3, R9, 0x2, R5 ;  /* 0x0000000209037824 */ /* 0x000fe200078e0205 */
[----:B------:R-:W2:Y:S01]  /*04b0*/  LDCU UR4, c[0x0][0x3c8] ;  /* 0x00007900ff0477ac */ /* 0x000ea20008000800 */
[----:B------:R-:W-:Y:S01]  /*04c0*/  IADD3.X R2, PT, PT, R2, UR5, R7, P1, P2 ;  /* 0x0000000502027c10 */ /* 0x000fe20008fe4407 */
[----:B------:R-:W-:Y:S01]  /*04d0*/  BAR.SYNC.DEFER_BLOCKING 0x0 ;  /* 0x0000000000007b1d */ /* 0x000fe20000010000 */
[-C--:B------:R-:W-:Y:S01]  /*04e0*/  IADD3 R10, P1, PT, R5, R6.reuse, RZ ;  /* 0x00000006050a7210 */ /* 0x080fe20007f3e0ff */
[----:B------:R-:W-:Y:S01]  /*04f0*/  IMAD R7, R9, 0x2, R3 ;  /* 0x0000000209077824 */ /* 0x000fe200078e0203 */
[----:B------:R-:W-:-:S02]  /*0500*/  IADD3 R12, P2, PT, R3, R6, RZ ;  /* 0x00000006030c7210 */ /* 0x000fc40007f5e0ff */
[----:B------:R-:W-:Y:S01]  /*0510*/  LEA.HI.X.SX32 R11, R5, R2, 0x1, P1 ;  /* 0x00000002050b7211 */ /* 0x000fe200008f0eff */
[----:B------:R-:W-:Y:S01]  /*0520*/  IMAD R5, R9, 0x2, R7 ;  /* 0x0000000209057824 */ /* 0x000fe200078e0207 */
[----:B------:R-:W-:Y:S02]  /*0530*/  IADD3 R14, P1, PT, R7, R6, RZ ;  /* 0x00000006070e7210 */ /* 0x000fe40007f3e0ff */
[-C--:B------:R-:W-:Y:S01]  /*0540*/  LEA.HI.X.SX32 R13, R3, R2.reuse, 0x1, P2 ;  /* 0x00000002030d7211 */ /* 0x080fe200010f0eff */
[----:B------:R-:W-:Y:S01]  /*0550*/  IMAD R19, R9, 0x2, R5 ;  /* 0x0000000209137824 */ /* 0x000fe200078e0205 */
[----:B------:R-:W-:-:S03]  /*0560*/  LEA.HI.X.SX32 R15, R7, R2, 0x1, P1 ;  /* 0x00000002070f7211 */ /* 0x000fc600008f0eff */
[----:B------:R-:W-:Y:S01]  /*0570*/  IMAD R7, R9, 0x2, R19 ;  /* 0x0000000209077824 */ /* 0x000fe200078e0213 */
[----:B------:R-:W-:-:S04]  /*0580*/  IADD3 R18, P1, PT, R19, R6, RZ ;  /* 0x0000000613127210 */ /* 0x000fc80007f3e0ff */
[----:B------:R-:W-:Y:S01]  /*0590*/  LEA.HI.X.SX32 R19, R19, R2, 0x1, P1 ;  /* 0x0000000213137211 */ /* 0x000fe200008f0eff */
[----:B------:R3:W5:Y:S01]  /*05a0*/  LDG.E.U8 R3, desc[UR8][R10.64] ;  /* 0x000000080a037981 */ /* 0x000762000c1e1100 */
[-C--:B------:R-:W-:Y:S02]  /*05b0*/  IADD3 R20, P1, PT, R7, R6.reuse, RZ ;  /* 0x0000000607147210 */ /* 0x080fe40007f3e0ff */
[----:B------:R-:W-:Y:S01]  /*05c0*/  IADD3 R16, P2, PT, R5, R6, RZ ;  /* 0x0000000605107210 */ /* 0x000fe20007f5e0ff */
[----:B------:R4:W5:Y:S04]  /*05d0*/  LDG.E.U8 R0, desc[UR8][R12.64] ;  /* 0x000000080c007981 */ /* 0x000968000c1e1100 */
[----:B------:R0:W5:Y:S01]  /*05e0*/  LDG.E.U8 R4, desc[UR8][R14.64] ;  /* 0x000000080e047981 */ /* 0x000162000c1e1100 */
[----:B---3--:R-:W-:Y:S01]  /*05f0*/  IMAD R11, R9, 0x2, R7 ;  /* 0x00000002090b7824 */ /* 0x008fe200078e0207 */
[----:B------:R-:W-:-:S02]  /*0600*/  LEA.HI.X.SX32 R21, R7, R2, 0x1, P1 ;  /* 0x0000000207157211 */ /* 0x000fc400008f0eff */
[----:B------:R-:W-:Y:S01]  /*0610*/  LEA.HI.X.SX32 R17, R5, R2, 0x1, P2 ;  /* 0x0000000205117211 */ /* 0x000fe200010f0eff */
[----:B------:R-:W-:Y:S01]  /*0620*/  IMAD R25, R9, 0x2, R11 ;  /* 0x0000000209197824 */ /* 0x000fe200078e020b */
[----:B------:R-:W-:Y:S01]  /*0630*/  IADD3 R22, P1, PT, R11, R6, RZ ;  /* 0x000000060b167210 */ /* 0x000fe20007f3e0ff */
[----:B------:R3:W5:Y:S02]  /*0640*/  LDG.E.U8 R7, desc[UR8][R18.64] ;  /* 0x0000000812077981 */ /* 0x000764000c1e1100 */
[----:B----4-:R-:W-:Y:S01]  /*0650*/  IMAD R13, R9, 0x2, R25 ;  /* 0x00000002090d7824 */ /* 0x010fe200078e0219 */
[----:B------:R-:W-:Y:S01]  /*0660*/  LEA.HI.X.SX32 R23, R11, R2, 0x1, P1 ;  /* 0x000000020b177211 */ /* 0x000fe200008f0eff */
[----:B------:R4:W5:Y:S02]  /*0670*/  LDG.E.U8 R5, desc[UR8][R16.64] ;  /* 0x0000000810057981 */ /* 0x000964000c1e1100 */
[----:B0-----:R-:W-:Y:S01]  /*0680*/  IMAD R15, R9, 0x2, R13 ;  /* 0x00000002090f7824 */ /* 0x001fe200078e020d */
[C---:B------:R-:W-:Y:S01]  /*0690*/  IADD3 R26, P1, PT, R13.reuse, R6, RZ ;  /* 0x000000060d1a7210 */ /* 0x040fe20007f3e0ff */
[----:B------:R0:W5:Y:S03]  /*06a0*/  LDG.E.U8 R10, desc[UR8][R22.64] ;  /* 0x00000008160a7981 */ /* 0x000166000c1e1100 */
[----:B------:R-:W-:Y:S01]  /*06b0*/  LEA.HI.X.SX32 R27, R13, R2, 0x1, P1 ;  /* 0x000000020d1b7211 */ /* 0x000fe200008f0eff */
[----:B---3--:R-:W-:Y:S01]  /*06c0*/  IMAD R19, R9, 0x2, R15 ;  /* 0x0000000209137824 */ /* 0x008fe200078e020f */
[----:B------:R3:W5:Y:S01]  /*06d0*/  LDG.E.U8 R8, desc[UR8][R20.64] ;  /* 0x0000000814087981 */ /* 0x000762000c1e1100 */
[----:B----4-:R-:W-:-:S02]  /*06e0*/  IADD3 R16, P1, PT, R15, R6, RZ ;  /* 0x000000060f107210 */ /* 0x010fc40007f3e0ff */
[----:B------:R-:W-:Y:S01]  /*06f0*/  IADD3 R24, P2, PT, R25, R6, RZ ;  /* 0x0000000619187210 */ /* 0x000fe20007f5e0ff */
[----:B------:R-:W5:Y:S01]  /*0700*/  LDG.E.U8 R13, desc[UR8][R26.64] ;  /* 0x000000081a0d7981 */ /* 0x000f62000c1e1100 */
[-C--:B------:R-:W-:Y:S01]  /*0710*/  LEA.HI.X.SX32 R17, R15, R2.reuse, 0x1, P1 ;  /* 0x000000020f117211 */ /* 0x080fe200008f0eff */
[----:B------:R-:W-:Y:S01]  /*0720*/  IMAD R15, R9, 0x2, R19 ;  /* 0x00000002090f7824 */ /* 0x000fe200078e0213 */
[----:B------:R-:W-:-:S03]  /*0730*/  LEA.HI.X.SX32 R25, R25, R2, 0x1, P2 ;  /* 0x0000000219197211 */ /* 0x000fc600010f0eff */
[----:B------:R-:W-:Y:S01]  /*0740*/  IMAD R29, R9, 0x2, R15 ;  /* 0x00000002091d7824 */ /* 0x000fe200078e020f */
[C---:B------:R-:W-:Y:S01]  /*0750*/  IADD3 R18, P1, PT, R19.reuse, R6, RZ ;  /* 0x0000000613127210 */ /* 0x040fe20007f3e0ff */
[----:B------:R4:W5:Y:S03]  /*0760*/  LDG.E.U8 R11, desc[UR8][R24.64] ;  /* 0x00000008180b7981 */ /* 0x000966000c1e1100 */
[----:B------:R-:W-:Y:S01]  /*0770*/  LEA.HI.X.SX32 R19, R19, R2, 0x1, P1 ;  /* 0x0000000213137211 */ /* 0x000fe200008f0eff */
[----:B------:R-:W5:Y:S01]  /*0780*/  LDG.E.U8 R12, desc[UR8][R16.64] ;  /* 0x00000008100c7981 */ /* 0x000f62000c1e1100 */
[-C--:B0-----:R-:W-:Y:S02]  /*0790*/  IADD3 R22, P1, PT, R29, R6.reuse, RZ ;  /* 0x000000061d167210 */ /* 0x081fe40007f3e0ff */
[----:B---3--:R-:W-:Y:S01]  /*07a0*/  IADD3 R20, P2, PT, R15, R6, RZ ;  /* 0x000000060f147210 */ /* 0x008fe20007f5e0ff */
[----:B------:R-:W5:Y:S01]  /*07b0*/  LDG.E.U8 R14, desc[UR8][R18.64] ;  /* 0x00000008120e7981 */ /* 0x000f62000c1e1100 */
[----:B----4-:R-:W-:Y:S01]  /*07c0*/  IMAD R25, R9, 0x2, R29 ;  /* 0x0000000209197824 */ /* 0x010fe200078e021d */
[----:B------:R-:W-:-:S03]  /*07d0*/  LEA.HI.X.SX32 R23, R29, R2, 0x1, P1 ;  /* 0x000000021d177211 */ /* 0x000fc600008f0eff */
[----:B------:R-:W-:Y:S01]  /*07e0*/  IMAD R27, R9, 0x2, R25 ;  /* 0x00000002091b7824 */ /* 0x000fe200078e0219 */
[----:B------:R-:W-:Y:S01]  /*07f0*/  IADD3 R24, P1, PT, R25, R6, RZ ;  /* 0x0000000619187210 */ /* 0x000fe20007f3e0ff */
[----:B------:R-:W5:Y:S02]  /*0800*/  LDG.E.U8 R17, desc[UR8][R22.64] ;  /* 0x0000000816117981 */ /* 0x000f64000c1e1100 */
[----:B------:R-:W-:Y:S01]  /*0810*/  IMAD R29, R9, 0x2, R27 ;  /* 0x00000002091d7824 */ /* 0x000fe200078e021b */
[-C--:B------:R-:W-:Y:S02]  /*0820*/  LEA.HI.X.SX32 R21, R15, R2.reuse, 0x1, P2 ;  /* 0x000000020f157211 */ /* 0x080fe400010f0eff */
[----:B------:R-:W-:Y:S01]  /*0830*/  LEA.HI.X.SX32 R25, R25, R2, 0x1, P1 ;  /* 0x0000000219197211 */ /* 0x000fe200008f0eff */
[----:B------:R-:W-:Y:S01]  /*0840*/  IMAD R31, R9, 0x2, R29 ;  /* 0x00000002091f7824 */ /* 0x000fe200078e021d */
[C---:B------:R-:W-:Y:S01]  /*0850*/  IADD3 R26, P1, PT, R27.reuse, R6, RZ ;  /* 0x000000061b1a7210 */ /* 0x040fe20007f3e0ff */
[----:B------:R0:W5:Y:S03]  /*0860*/  LDG.E.U8 R15, desc[UR8][R20.64] ;  /* 0x00000008140f7981 */ /* 0x000166000c1e1100 */
[----:B------:R-:W-:Y:S01]  /*0870*/  LEA.HI.X.SX32 R27, R27, R2, 0x1, P1 ;  /* 0x000000021b1b7211 */ /* 0x000fe200008f0eff */
[----:B------:R3:W5:Y:S01]  /*0880*/  LDG.E.U8 R16, desc[UR8][R24.64] ;  /* 0x0000000818107981 */ /* 0x000762000c1e1100 */
[----:B------:R-:W-:-:S02]  /*0890*/  IADD3 R30, P1, PT, R31, R6, RZ ;  /* 0x000000061f1e7210 */ /* 0x000fc40007f3e0ff */
[----:B------:R-:W-:Y:S01]  /*08a0*/  IADD3 R28, P2, PT, R29, R6, RZ ;  /* 0x000000061d1c7210 */ /* 0x000fe20007f5e0ff */
[----:B------:R4:W5:Y:S01]  /*08b0*/  LDG.E.U8 R18, desc[UR8][R26.64] ;  /* 0x000000081a127981 */ /* 0x000962000c1e1100 */
[----:B0-----:R-:W-:Y:S01]  /*08c0*/  IMAD R21, R9, 0x2, R31 ;  /* 0x0000000209157824 */ /* 0x001fe200078e021f */
[----:B------:R-:W-:-:S03]  /*08d0*/  LEA.HI.X.SX32 R31, R31, R2, 0x1, P1 ;  /* 0x000000021f1f7211 */ /* 0x000fc600008f0eff */
[----:B------:R-:W-:Y:S01]  /*08e0*/  IMAD R23, R9, 0x2, R21 ;  /* 0x0000000209177824 */ /* 0x000fe200078e0215 */
[----:B------:R-:W-:-:S03]  /*08f0*/  IADD3 R32, P1, PT, R21, R6, RZ ;  /* 0x0000000615207210 */ /* 0x000fc60007f3e0ff */
[----:B------:R-:W-:Y:S01]  /*0900*/  IMAD R37, R9, 0x2, R23 ;  /* 0x0000000209257824 */ /* 0x000fe200078e0217 */
[----:B------:R-:W-:Y:S02]  /*0910*/  LEA.HI.X.SX32 R33, R21, R2, 0x1, P1 ;  /* 0x0000000215217211 */ /* 0x000fe400008f0eff */
[----:B------:R-:W-:Y:S01]  /*0920*/  IADD3 R34, P1, PT, R23, R6, RZ ;  /* 0x0000000617227210 */ /* 0x000fe20007f3e0ff */
[----:B---3--:R-:W-:Y:S01]  /*0930*/  IMAD R25, R9, 0x2, R37 ;  /* 0x0000000209197824 */ /* 0x008fe200078e0225 */
[-C--:B------:R-:W-:Y:S01]  /*0940*/  LEA.HI.X.SX32 R29, R29, R2.reuse, 0x1, P2 ;  /* 0x000000021d1d7211 */ /* 0x080fe200010f0eff */
[----:B------:R0:W5:Y:S01]  /*0950*/  LDG.E.U8 R21, desc[UR8][R30.64] ;  /* 0x000000081e157981 */ /* 0x000162000c1e1100 */
[----:B------:R-:W-:Y:S01]  /*0960*/  LEA.HI.X.SX32 R35, R23, R2, 0x1, P1 ;  /* 0x0000000217237211 */ /* 0x000fe200008f0eff */
[----:B----4-:R-:W-:Y:S01]  /*0970*/  IMAD R27, R9, 0x2, R25 ;  /* 0x00000002091b7824 */ /* 0x010fe200078e0219 */
[C---:B------:R-:W-:Y:S01]  /*0980*/  IADD3 R38, P1, PT, R25.reuse, R6, RZ ;  /* 0x0000000619267210 */ /* 0x040fe20007f3e0ff */
[----:B------:R3:W5:Y:S03]  /*0990*/  LDG.E.U8 R19, desc[UR8][R28.64] ;  /* 0x000000081c137981 */ /* 0x000766000c1e1100 */
[----:B------:R-:W-:Y:S01]  /*09a0*/  LEA.HI.X.SX32 R39, R25, R2, 0x1, P1 ;  /* 0x0000000219277211 */ /* 0x000fe200008f0eff */
[----:B------:R4:W5:Y:S01]  /*09b0*/  LDG.E.U8 R22, desc[UR8][R34.64] ;  /* 0x0000000822167981 */ /* 0x000962000c1e1100 */
[----:B0-----:R-:W-:Y:S01]  /*09c0*/  IMAD R31, R9, 0x2, R27 ;  /* 0x00000002091f7824 */ /* 0x001fe200078e021b */
[----:B------:R-:W-:-:S02]  /*09d0*/  IADD3 R36, P2, PT, R37, R6, RZ ;  /* 0x0000000625247210 */ /* 0x000fc40007f5e0ff */
[----:B------:R-:W5:Y:S01]  /*09e0*/  LDG.E.U8 R25, desc[UR8][R38.64] ;  /* 0x0000000826197981 */ /* 0x000f62000c1e1100 */
[----:B---3--:R-:W-:-:S03]  /*09f0*/  IADD3 R28, P1, PT, R27, R6, RZ ;  /* 0x000000061b1c7210 */ /* 0x008fc60007f3e0ff */
[----:B------:R0:W5:Y:S01]  /*0a00*/  LDG.E.U8 R20, desc[UR8][R32.64] ;  /* 0x0000000820147981 */ /* 0x000162000c1e1100 */
        /* <DEDUP_REMOVED lines=8> */
[-C--:B----4-:R-:W-:Y:S02]  /*0a90*/  IADD3 R34, P1, PT, R41, R6.reuse, RZ ;  /* 0x0000000629227210 */ /* 0x090fe40007f3e0ff */
[----:B0-----:R-:W-:Y:S01]  /*0aa0*/  IADD3 R32, P2, PT, R27, R6, RZ ;  /* 0x000000061b207210 */ /* 0x001fe20007f5e0ff */
[----:B------:R-:W5:Y:S01]  /*0ab0*/  LDG.E.U8 R26, desc[UR8][R30.64] ;  /* 0x000000081e1a7981 */ /* 0x000f62000c1e1100 */
[----:B---3--:R-:W-:Y:S01]  /*0ac0*/  IMAD R37, R9, 0x2, R41 ;  /* 0x0000000209257824 */ /* 0x008fe200078e0229 */
        /* <DEDUP_REMOVED lines=238> */
[----:B------:R0:W5:Y:S01]  /*19b0*/  LDG.E.U8 R86, desc[UR8][R90.64] ;  /* 0x000000085a567981 */ /* 0x000162000c1e1100 */
        /* <DEDUP_REMOVED lines=13> */
[----:B0-----:R-:W-:-:S02]  /*1a90*/  IADD3 R90, P1, PT, R103, R6, RZ ;  /* 0x00000006675a7210 */ /* 0x001fc40007f3e0ff */
[----:B------:R-:W-:Y:S01]  /*1aa0*/  IADD3 R100, P2, PT, R101, R6, RZ ;  /* 0x0000000665647210 */ /* 0x000fe20007f5e0ff */
        /* <DEDUP_REMOVED lines=10> */
[-C--:B------:R-:W-:Y:S01]  /*1b50*/  IADD3 R94, P1, PT, R95, R6.reuse, RZ ;  /* 0x000000065f5e7210 */ /* 0x080fe20007f3e0ff */
[----:B------:R3:W5:Y:S01]  /*1b60*/  LDG.E.U8 R105, desc[UR8][R100.64] ;  /* 0x0000000864697981 */ /* 0x000762000c1e1100 */
[----:B----4-:R-:W-:-:S02]  /*1b70*/  IADD3 R96, P2, PT, R103, R6, RZ ;  /* 0x0000000667607210 */ /* 0x010fc40007f5e0ff */
[----:B------:R-:W-:Y:S01]  /*1b80*/  LEA.HI.X.SX32 R95, R95, R2, 0x1, P1 ;  /* 0x000000025f5f7211 */ /* 0x000fe200008f0eff */
[----:B------:R4:W5:Y:S01]  /*1b90*/  LDG.E.U8 R106, desc[UR8][R92.64] ;  /* 0x000000085c6a7981 */ /* 0x000962000c1e1100 */
[----:B0-----:R-:W-:Y:S01]  /*1ba0*/  IADD3 R98, P1, PT, R109, R6, RZ ;  /* 0x000000066d627210 */ /* 0x001fe20007f3e0ff */
[----:B---3--:R-:W-:-:S03]  /*1bb0*/  IMAD R101, R9, 0x2, R109 ;  /* 0x0000000209657824 */ /* 0x008fc600078e026d */
[-C--:B------:R-:W-:Y:S01]  /*1bc0*/  LEA.HI.X.SX32 R99, R109, R2.reuse, 0x1, P1 ;  /* 0x000000026d637211 */ /* 0x080fe200008f0eff */
[----:B------:R0:W5:Y:S01]  /*1bd0*/  LDG.E.U8 R108, desc[UR8][R94.64] ;  /* 0x000000085e6c7981 */ /* 0x000162000c1e1100 */
[----:B------:R-:W-:Y:S01]  /*1be0*/  LEA.HI.X.SX32 R97, R103, R2, 0x1, P2 ;  /* 0x0000000267617211 */ /* 0x000fe200010f0eff */
[----:B------:R-:W-:Y:S01]  /*1bf0*/  IMAD R103, R9, 0x2, R101 ;  /* 0x0000000209677824 */ /* 0x000fe200078e0265 */
[C---:B------:R-:W-:Y:S01]  /*1c00*/  IADD3 R90, P1, PT, R101.reuse, R6, RZ ;  /* 0x00000006655a7210 */ /* 0x040fe20007f3e0ff */
[----:B------:R-:W5:Y:S03]  /*1c10*/  LDG.E.U8 R111, desc[UR8][R98.64] ;  /* 0x00000008626f7981 */ /* 0x000f66000c1e1100 */
[----:B------:R-:W-:Y:S01]  /*1c20*/  LEA.HI.X.SX32 R91, R101, R2, 0x1, P1 ;  /* 0x00000002655b7211 */ /* 0x000fe200008f0eff */
[----:B------:R-:W-:Y:S01]  /*1c30*/  IMAD R101, R9, 0x2, R103 ;  /* 0x0000000209657824 */ /* 0x000fe200078e0267 */
[----:B----4-:R-:W-:Y:S01]  /*1c40*/  IADD3 R92, P1, PT, R103, R6, RZ ;  /* 0x00000006675c7210 */ /* 0x010fe20007f3e0ff */
[----:B------:R3:W5:Y:S02]  /*1c50*/  LDG.E.U8 R109, desc[UR8][R96.64] ;  /* 0x00000008606d7981 */ /* 0x000764000c1e1100 */
[----:B------:R-:W-:Y:S01]  /*1c60*/  IMAD R115, R9, 0x2, R101 ;  /* 0x0000000209737824 */ /* 0x000fe200078e0265 */
[----:B------:R-:W-:Y:S01]  /*1c70*/  LEA.HI.X.SX32 R93, R103, R2, 0x1, P1 ;  /* 0x00000002675d7211 */ /* 0x000fe200008f0eff */
[----:B------:R4:W5:Y:S03]  /*1c80*/  LDG.E.U8 R110, desc[UR8][R90.64] ;  /* 0x000000085a6e7981 */ /* 0x000966000c1e1100 */
[----:B0-----:R-:W-:Y:S01]  /*1c90*/  IADD3 R94, P1, PT, R115, R6, RZ ;  /* 0x00000006735e7210 */ /* 0x001fe20007f3e0ff */
[----:B------:R0:W5:Y:S01]  /*1ca0*/  LDG.E.U8 R112, desc[UR8][R92.64] ;  /* 0x000000085c707981 */ /* 0x000162000c1e1100 */
[----:B---3--:R-:W-:-:S02]  /*1cb0*/  IMAD R97, R9, 0x2, R115 ;  /* 0x0000000209617824 */ /* 0x008fc400078e0273 */
[----:B------:R-:W-:Y:S02]  /*1cc0*/  LEA.HI.X.SX32 R95, R115, R2, 0x1, P1 ;  /* 0x00000002735f7211 */ /* 0x000fe400008f0eff */
[----:B------:R-:W-:Y:S01]  /*1cd0*/  IMAD R99, R9, 0x2, R97 ;  /* 0x0000000209637824 */ /* 0x000fe200078e0261 */
[-C--:B------:R-:W-:Y:S02]  /*1ce0*/  IADD3 R100, P2, PT, R101, R6.reuse, RZ ;  /* 0x0000000665647210 */ /* 0x080fe40007f5e0ff */
[----:B------:R-:W5:Y:S01]  /*1cf0*/  LDG.E.U8 R119, desc[UR8][R94.64] ;  /* 0x000000085e777981 */ /* 0x000f62000c1e1100 */
[----:B------:R-:W-:Y:S01]  /*1d00*/  IADD3 R96, P1, PT, R97, R6, RZ ;  /* 0x0000000661607210 */ /* 0x000fe20007f3e0ff */
[----:B------:R-:W-:Y:S01]  /*1d10*/  IMAD R103, R9, 0x2, R99 ;  /* 0x0000000209677824 */ /* 0x000fe200078e0263 */
[-C--:B------:R-:W-:Y:S02]  /*1d20*/  LEA.HI.X.SX32 R101, R101, R2.reuse, 0x1, P2 ;  /* 0x0000000265657211 */ /* 0x080fe400010f0eff */
[----:B------:R-:W-:Y:S01]  /*1d30*/  LEA.HI.X.SX32 R97, R97, R2, 0x1, P1 ;  /* 0x0000000261617211 */ /* 0x000fe200008f0eff */
[----:B------:R-:W-:Y:S01]  /*1d40*/  IMAD R115, R9, 0x2, R103 ;  /* 0x0000000209737824 */ /* 0x000fe200078e0267 */
[-C--:B----4-:R-:W-:Y:S01]  /*1d50*/  IADD3 R90, P1, PT, R99, R6.reuse, RZ ;  /* 0x00000006635a7210 */ /* 0x090fe20007f3e0ff */
[----:B------:R3:W5:Y:S01]  /*1d60*/  LDG.E.U8 R116, desc[UR8][R100.64] ;  /* 0x0000000864747981 */ /* 0x000762000c1e1100 */
[----:B------:R-:W-:-:S02]  /*1d70*/  IADD3 R98, P2, PT, R103, R6, RZ ;  /* 0x0000000667627210 */ /* 0x000fc40007f5e0ff */
        /* <DEDUP_REMOVED lines=22> */
[C---:B------:R-:W-:Y:S02]  /*1ee0*/  IADD3 R92, P1, PT, R99.reuse, R6, RZ ;  /* 0x00000006635c7210 */ /* 0x040fe40007f3e0ff */
[----:B------:R3:W5:Y:S02]  /*1ef0*/  LDG.E.U8 R127, desc[UR8][R90.64] ;  /* 0x000000085a7f7981 */ /* 0x000764000c1e1100 */
[----:B------:R-:W-:Y:S01]  /*1f00*/  LEA.HI.X.SX32 R93, R99, R2, 0x1, P1 ;  /* 0x00000002635d7211 */ /* 0x000fe200008f0eff */
[----:B------:R-:W-:Y:S01]  /*1f10*/  IMAD R99, R9, 0x2, R103 ;  /* 0x0000000209637824 */ /* 0x000fe200078e0267 */
[-C--:B------:R-:W-:Y:S02]  /*1f20*/  IADD3 R100, P2, PT, R101, R6.reuse, RZ ;  /* 0x0000000665647210 */ /* 0x080fe40007f5e0ff */
[----:B----4-:R-:W-:Y:S01]  /*1f30*/  IADD3 R94, P1, PT, R103, R6, RZ ;  /* 0x00000006675e7210 */ /* 0x010fe20007f3e0ff */
[----:B------:R-:W-:Y:S01]  /*1f40*/  IMAD R115, R9, 0x2, R99 ;  /* 0x0000000209737824 */ /* 0x000fe200078e0263 */
[-C--:B------:R-:W-:Y:S01]  /*1f50*/  LEA.HI.X.SX32 R101, R101, R2.reuse, 0x1, P2 ;  /* 0x0000000265657211 */ /* 0x080fe200010f0eff */
[----:B------:R-:W5:Y:S01]  /*1f60*/  LDG.E.U8 R126, desc[UR8][R92.64] ;  /* 0x000000085c7e7981 */ /* 0x000f62000c1e1100 */
[----:B------:R-:W-:Y:S01]  /*1f70*/  LEA.HI.X.SX32 R95, R103, R2, 0x1, P1 ;  /* 0x00000002675f7211 */ /* 0x000fe200008f0eff */
[----:B0-----:R-:W-:Y:S01]  /*1f80*/  IMAD R97, R9, 0x2, R115 ;  /* 0x0000000209617824 */ /* 0x001fe200078e0273 */
[C---:B------:R-:W-:Y:S01]  /*1f90*/  IADD3 R102, P1, PT, R115.reuse, R6, RZ ;  /* 0x0000000673667210 */ /* 0x040fe20007f3e0ff */
[----:B------:R0:W5:Y:S03]  /*1fa0*/  LDG.E.U8 R125, desc[UR8][R100.64] ;  /* 0x00000008647d7981 */ /* 0x000166000c1e1100 */
[----:B------:R-:W-:Y:S01]  /*1fb0*/  LEA.HI.X.SX32 R103, R115, R2, 0x1, P1 ;  /* 0x0000000273677211 */ /* 0x000fe200008f0eff */
[----:B---3--:R-:W-:Y:S01]  /*1fc0*/  IMAD R91, R9, 0x2, R97 ;  /* 0x00000002095b7824 */ /* 0x008fe200078e0261 */
[-C--:B------:R-:W-:Y:S01]  /*1fd0*/  IADD3 R98, P2, PT, R99, R6.reuse, RZ ;  /* 0x0000000663627210 */ /* 0x080fe20007f5e0ff */
[----:B------:R3:W5:Y:S01]  /*1fe0*/  LDG.E.U8 R128, desc[UR8][R94.64] ;  /* 0x000000085e807981 */ /* 0x000762000c1e1100 */
[----:B0-----:R-:W-:-:S03]  /*1ff0*/  IADD3 R100, P1, PT, R97, R6, RZ ;  /* 0x0000000661647210 */ /* 0x001fc60007f3e0ff */
[----:B------:R0:W5:Y:S01]  /*2000*/  LDG.E.U8 R131, desc[UR8][R102.64] ;  /* 0x0000000866837981 */ /* 0x000162000c1e1100 */
[----:B------:R-:W-:Y:S01]  /*2010*/  LEA.HI.X.SX32 R101, R97, R2, 0x1, P1 ;  /* 0x0000000261657211 */ /* 0x000fe200008f0eff */
[----:B------:R-:W-:Y:S01]  /*2020*/  IMAD R97, R9, 0x2, R91 ;  /* 0x0000000209617824 */ /* 0x000fe200078e025b */
[----:B------:R-:W-:-:S03]  /*2030*/  IADD3 R114, P1, PT, R91, R6, RZ ;  /* 0x000000065b727210 */ /* 0x000fc60007f3e0ff */
[----:B------:R-:W-:Y:S01]  /*2040*/  IMAD R93, R9, 0x2, R97 ;  /* 0x00000002095d7824 */ /* 0x000fe200078e0261 */
[----:B------:R-:W-:Y:S01]  /*2050*/  LEA.HI.X.SX32 R99, R99, R2, 0x1, P2 ;  /* 0x0000000263637211 */ /* 0x000fe200010f0eff */
[----:B------:R-:W5:Y:S01]  /*2060*/  LDG.E.U8 R130, desc[UR8][R100.64] ;  /* 0x0000000864827981 */ /* 0x000f62000c1e1100 */
[----:B------:R-:W-:Y:S02]  /*2070*/  IADD3 R90, P2, PT, R97, R6, RZ ;  /* 0x00000006615a7210 */ /* 0x000fe40007f5e0ff */
[----:B------:R-:W-:Y:S01]  /*2080*/  LEA.HI.X.SX32 R115, R91, R2, 0x1, P1 ;  /* 0x000000025b737211 */ /* 0x000fe200008f0eff */
[----:B---3--:R-:W-:Y:S01]  /*2090*/  IMAD R95, R9, 0x2, R93 ;  /* 0x00000002095f7824 */ /* 0x008fe200078e025d */
[----:B------:R-:W-:Y:S01]  /*20a0*/  IADD3 R96, P1, PT, R93, R6, RZ ;  /* 0x000000065d607210 */ /* 0x000fe20007f3e0ff */
[----:B------:R3:W5:Y:S01]  /*20b0*/  LDG.E.U8 R129, desc[UR8][R98.64] ;  /* 0x0000000862817981 */ /* 0x000762000c1e1100 */
[-C--:B------:R-:W-:Y:S02]  /*20c0*/  LEA.HI.X.SX32 R91, R97, R2.reuse, 0x1, P2 ;  /* 0x00000002615b7211 */ /* 0x080fe400010f0eff */
[----:B------:R-:W-:Y:S01]  /*20d0*/  LEA.HI.X.SX32 R97, R93, R2, 0x1, P1 ;  /* 0x000000025d617211 */ /* 0x000fe200008f0eff */
[----:B------:R-:W-:Y:S01]  /*20e0*/  IMAD R93, R9, 0x2, R95 ;  /* 0x00000002095d7824 */ /* 0x000fe200078e025f */
[----:B------:R-:W-:Y:S01]  /*20f0*/  IADD3 R94, P1, PT, R95, R6, RZ ;  /* 0x000000065f5e7210 */ /* 0x000fe20007f3e0ff */
[----:B------:R4:W5:Y:S02]  /*2100*/  LDG.E.U8 R134, desc[UR8][R90.64] ;  /* 0x000000085a867981 */ /* 0x000964000c1e1100 */
[----:B0-----:R-:W-:Y:S01]  /*2110*/  IMAD R103, R9, 0x2, R93 ;  /* 0x0000000209677824 */ /* 0x001fe200078e025d */
[----:B------:R-:W-:Y:S01]  /*2120*/  LEA.HI.X.SX32 R95, R95, R2, 0x1, P1 ;  /* 0x000000025f5f7211 */ /* 0x000fe200008f0eff */
[----:B------:R0:W5:Y:S01]  /*2130*/  LDG.E.U8 R135, desc[UR8][R96.64] ;  /* 0x0000000860877981 */ /* 0x000162000c1e1100 */
[-C--:B---3--:R-:W-:Y:S01]  /*2140*/  IADD3 R98, P1, PT, R93, R6.reuse, RZ ;  /* 0x000000065d627210 */ /* 0x088fe20007f3e0ff */
[----:B------:R-:W-:Y:S01]  /*2150*/  IMAD R101, R9, 0x2, R103 ;  /* 0x0000000209657824 */ /* 0x000fe200078e0267 */
[----:B------:R-:W-:Y:S01]  /*2160*/  IADD3 R92, P2, PT, R103, R6, RZ ;  /* 0x00000006675c7210 */ /* 0x000fe20007f5e0ff */
[----:B------:R3:W5:Y:S01]  /*2170*/  LDG.E.U8 R114, desc[UR8][R114.64] ;  /* 0x0000000872727981 */ /* 0x000762000c1e1100 */
[----:B------:R-:W-:Y:S01]  /*2180*/  LEA.HI.X.SX32 R99, R93, R2, 0x1, P1 ;  /* 0x000000025d637211 */ /* 0x000fe200008f0eff */
[----:B----4-:R-:W-:Y:S01]  /*2190*/  IMAD R91, R9, 0x2, R101 ;  /* 0x00000002095b7824 */ /* 0x010fe200078e0265 */
[----:B------:R-:W-:Y:S01]  /*21a0*/  IADD3 R100, P1, PT, R101, R6, RZ ;  /* 0x0000000665647210 */ /* 0x000fe20007f3e0ff */
[----:B------:R-:W5:Y:S02]  /*21b0*/  LDG.E.U8 R136, desc[UR8][R94.64] ;  /* 0x000000085e887981 */ /* 0x000f64000c1e1100 */
[----:B0-----:R-:W-:Y:S01]  /*21c0*/  IMAD R97, R9, 0x2, R91 ;  /* 0x0000000209617824 */ /* 0x001fe200078e025b */
[----:B------:R-:W-:Y:S01]  /*21d0*/  LEA.HI.X.SX32 R101, R101, R2, 0x1, P1 ;  /* 0x0000000265657211 */ /* 0x000fe200008f0eff */
[----:B------:R0:W5:Y:S01]  /*21e0*/  LDG.E.U8 R137, desc[UR8][R98.64] ;  /* 0x0000000862897981 */ /* 0x000162000c1e1100 */
[----:B------:R-:W-:Y:S01]  /*21f0*/  IADD3 R90, P1, PT, R91, R6, RZ ;  /* 0x000000065b5a7210 */ /* 0x000fe20007f3e0ff */
[----:B---3--:R-:W-:Y:S01]  /*2200*/  IMAD R115, R9, 0x2, R97 ;  /* 0x0000000209737824 */ /* 0x008fe200078e0261 */
[-C--:B------:R-:W-:Y:S01]  /*2210*/  LEA.HI.X.SX32 R93, R103, R2.reuse, 0x1, P2 ;  /* 0x00000002675d7211 */ /* 0x080fe200010f0eff */
[----:B------:R-:W5:Y:S01]  /*2220*/  LDG.E.U8 R139, desc[UR8][R100.64] ;  /* 0x00000008648b7981 */ /* 0x000f62000c1e1100 */
[----:B------:R-:W-:Y:S01]  /*2230*/  LEA.HI.X.SX32 R91, R91, R2, 0x1, P1 ;  /* 0x000000025b5b7211 */ /* 0x000fe200008f0eff */
[----:B------:R-:W-:Y:S01]  /*2240*/  IMAD R117, R9, 0x2, R115 ;  /* 0x0000000209757824 */ /* 0x000fe200078e0273 */
[C---:B------:R-:W-:Y:S01]  /*2250*/  IADD3 R102, P1, PT, R97.reuse, R6, RZ ;  /* 0x0000000661667210 */ /* 0x040fe20007f3e0ff */
[----:B------:R3:W5:Y:S03]  /*2260*/  LDG.E.U8 R138, desc[UR8][R92.64] ;  /* 0x000000085c8a7981 */ /* 0x000766000c1e1100 */
[----:B------:R-:W-:Y:S01]  /*2270*/  LEA.HI.X.SX32 R103, R97, R2, 0x1, P1 ;  /* 0x0000000261677211 */ /* 0x000fe200008f0eff */
[----:B------:R-:W5:Y:S01]  /*2280*/  LDG.E.U8 R140, desc[UR8][R90.64] ;  /* 0x000000085a8c7981 */ /* 0x000f62000c1e1100 */
[----:B0-----:R-:W-:-:S02]  /*2290*/  IADD3 R98, P1, PT, R117, R6, RZ ;  /* 0x0000000675627210 */ /* 0x001fc40007f3e0ff */
[----:B------:R-:W-:Y:S01]  /*22a0*/  IADD3 R94, P2, PT, R115, R6, RZ ;  /* 0x00000006735e7210 */ /* 0x000fe20007f5e0ff */
[----:B------:R0:W5:Y:S01]  /*22b0*/  LDG.E.U8 R141, desc[UR8][R102.64] ;  /* 0x00000008668d7981 */ /* 0x000162000c1e1100 */
[----:B---3--:R-:W-:Y:S01]  /*22c0*/  IMAD R93, R9, 0x2, R117 ;  /* 0x00000002095d7824 */ /* 0x008fe200078e0275 */
[----:B------:R-:W-:-:S03]  /*22d0*/  LEA.HI.X.SX32 R99, R117, R2, 0x1, P1 ;  /* 0x0000000275637211 */ /* 0x000fc600008f0eff */
[----:B------:R-:W-:Y:S01]  /*22e0*/  IMAD R101, R9, 0x2, R93 ;  /* 0x0000000209657824 */ /* 0x000fe200078e025d */
[C---:B------:R-:W-:Y:S01]  /*22f0*/  IADD3 R96, P1, PT, R93.reuse, R6, RZ ;  /* 0x000000065d607210 */ /* 0x040fe20007f3e0ff */
[----:B------:R-:W5:Y:S03]  /*2300*/  LDG.E.U8 R143, desc[UR8][R98.64] ;  /* 0x00000008628f7981 */ /* 0x000f66000c1e1100 */
[-C--:B------:R-:W-:Y:S01]  /*2310*/  LEA.HI.X.SX32 R97, R93, R2.reuse, 0x1, P1 ;  /* 0x000000025d617211 */ /* 0x080fe200008f0eff */
[----:B------:R-:W-:Y:S01]  /*2320*/  IMAD R93, R9, 0x2, R101 ;  /* 0x00000002095d7824 */ /* 0x000fe200078e0265 */
[----:B------:R-:W-:-:S03]  /*2330*/  LEA.HI.X.SX32 R95, R115, R2, 0x1, P2 ;  /* 0x00000002735f7211 */ /* 0x000fc600010f0eff */
[----:B------:R-:W-:Y:S01]  /*2340*/  IMAD R115, R9, 0x2, R93 ;  /* 0x0000000209737824 */ /* 0x000fe200078e025d */
[-C--:B------:R-:W-:Y:S01]  /*2350*/  IADD3 R100, P1, PT, R101, R6.reuse, RZ ;  /* 0x0000000665647210 */ /* 0x080fe20007f3e0ff */
[----:B------:R3:W5:Y:S02]  /*2360*/  LDG.E.U8 R144, desc[UR8][R96.64] ;  /* 0x0000000860907981 */ /* 0x000764000c1e1100 */
[----:B0-----:R-:W-:Y:S01]  /*2370*/  IMAD R103, R9, 0x2, R115 ;  /* 0x0000000209677824 */ /* 0x001fe200078e0273 */
[----:B------:R-:W-:Y:S01]  /*2380*/  IADD3 R90, P2, PT, R93, R6, RZ ;  /* 0x000000065d5a7210 */ /* 0x000fe20007f5e0ff */
[----:B------:R0:W5:Y:S01]  /*2390*/  LDG.E.U8 R142, desc[UR8][R94.64] ;  /* 0x000000085e8e7981 */ /* 0x000162000c1e1100 */
[----:B------:R-:W-:Y:S01]  /*23a0*/  LEA.HI.X.SX32 R101, R101, R2, 0x1, P1 ;  /* 0x0000000265657211 */ /* 0x000fe200008f0eff */
[----:B---3--:R-:W3:Y:S01]  /*23b0*/  LDC.64 R96, c[0x0][0x3c0] ;  /* 0x0000f000ff607b82 */ /* 0x008ee20000000a00 */
[----:B------:R-:W-:Y:S01]  /*23c0*/  IADD3 R92, P1, PT, R115, R6, RZ ;  /* 0x00000006735c7210 */ /* 0x000fe20007f3e0ff */
[----:B------:R-:W-:Y:S01]  /*23d0*/  IMAD R117, R9, 0x2, R103 ;  /* 0x0000000209757824 */ /* 0x000fe200078e0267 */
[-C--:B------:R-:W-:Y:S01]  /*23e0*/  LEA.HI.X.SX32 R91, R93, R2.reuse, 0x1, P2 ;  /* 0x000000025d5b7211 */ /* 0x080fe200010f0eff */
[----:B------:R-:W5:Y:S01]  /*23f0*/  LDG.E.U8 R100, desc[UR8][R100.64] ;  /* 0x0000000864647981 */ /* 0x000f62000c1e1100 */
[----:B------:R-:W-:Y:S01]  /*2400*/  LEA.HI.X.SX32 R93, R115, R2, 0x1, P1 ;  /* 0x00000002735d7211 */ /* 0x000fe200008f0eff */
[----:B------:R-:W-:Y:S01]  /*2410*/  IMAD R9, R9, 0x2, R117 ;  /* 0x0000000209097824 */ /* 0x000fe200078e0275 */
[-C--:B0-----:R-:W-:Y:S01]  /*2420*/  IADD3 R94, P1, PT, R103, R6.reuse, RZ ;  /* 0x00000006675e7210 */ /* 0x081fe20007f3e0ff */
[----:B------:R0:W5:Y:S01]  /*2430*/  LDG.E.U8 R90, desc[UR8][R90.64] ;  /* 0x000000085a5a7981 */ /* 0x000162000c1e1100 */
[----:B------:R-:W-:-:S02]  /*2440*/  IADD3 R98, P2, PT, R117, R6, RZ ;  /* 0x0000000675627210 */ /* 0x000fc40007f5e0ff */
[----:B------:R-:W-:Y:S01]  /*2450*/  LEA.HI.X.SX32 R95, R103, R2, 0x1, P1 ;  /* 0x00000002675f7211 */ /* 0x000fe200008f0eff */
[----:B------:R4:W5:Y:S01]  /*2460*/  LDG.E.U8 R93, desc[UR8][R92.64] ;  /* 0x000000085c5d7981 */ /* 0x000962000c1e1100 */
[----:B------:R-:W-:Y:S02]  /*2470*/  IADD3 R102, P1, PT, R9, R6, RZ ;  /* 0x0000000609667210 */ /* 0x000fe40007f3e0ff */
[-C--:B------:R-:W-:Y:S01]  /*2480*/  LEA.HI.X.SX32 R99, R117, R2.reuse, 0x1, P2 ;  /* 0x0000000275637211 */ /* 0x080fe200010f0eff */
[----:B------:R4:W5:Y:S01]  /*2490*/  LDG.E.U8 R94, desc[UR8][R94.64] ;  /* 0x000000085e5e7981 */ /* 0x000962000c1e1100 */
[----:B------:R-:W-:Y:S02]  /*24a0*/  LEA.HI.X.SX32 R103, R9, R2, 0x1, P1 ;  /* 0x0000000209677211 */ /* 0x000fe400008f0eff */
[----:B------:R-:W-:Y:S01]  /*24b0*/  LOP3.LUT R2, R145, 0xff, RZ, 0xc0, !PT ;  /* 0x000000ff91027812 */ /* 0x000fe200078ec0ff */
[----:B------:R4:W5:Y:S01]  /*24c0*/  LDG.E.U8 R98, desc[UR8][R98.64] ;  /* 0x0000000862627981 */ /* 0x000962000c1e1100 */
[----:B0-----:R-:W-:-:S03]  /*24d0*/  SHF.R.S32.HI R91, RZ, 0x7, R145 ;  /* 0x00000007ff5b7819 */ /* 0x001fc60000011491 */
[----:B--2---:R-:W-:Y:S02]  /*24e0*/  IMAD R6, R2, UR4, RZ ;  /* 0x0000000402067c24 */ /* 0x004fe4000f8e02ff */
[----:B---3--:R-:W-:Y:S01]  /*24f0*/  IMAD R9, R96, UR7, RZ ;  /* 0x0000000760097c24 */ /* 0x008fe2000f8e02ff */
[----:B------:R-:W-:Y:S01]  /*2500*/  SGXT R2, R91, 0x1 ;  /* 0x000000015b02781a */ /* 0x000fe20000000200 */
[----:B------:R4:W5:Y:S01]  /*2510*/  LDG.E.U8 R102, desc[UR8][R102.64] ;  /* 0x0000000866667981 */ /* 0x000962000c1e1100 */
[----:B------:R-:W-:Y:S02]  /*2520*/  SHF.R.U32.HI R101, RZ, 0x5, R145 ;  /* 0x00000005ff657819 */ /* 0x000fe40000011691 */
[--C-:B------:R-:W-:Y:S02]  /*2530*/  IADD3 R132, P1, P2, R6, R132, R9.reuse ;  /* 0x0000008406847210 */ /* 0x100fe40007a3e009 */
[----:B------:R-:W-:Y:S02]  /*2540*/  SHF.R.S32.HI R91, RZ, 0x1f, R6 ;  /* 0x0000001fff5b7819 */ /* 0x000fe40000011406 */
[----:B------:R-:W-:-:S02]  /*2550*/  SHF.R.S32.HI R6, RZ, 0x1f, R9 ;  /* 0x0000001fff067819 */ /* 0x000fc40000011409 */
[----:B------:R-:W-:Y:S02]  /*2560*/  LOP3.LUT R2, R2, 0x90, RZ, 0xc0, !PT ;  /* 0x0000009002027812 */ /* 0x000fe400078ec0ff */
[----:B------:R-:W-:Y:S02]  /*2570*/  R2UR UR41, R101 ;  /* 0x00000000652972ca */ /* 0x000fe400000e0000 */
[----:B-1----:R-:W-:Y:S02]  /*2580*/  R2UR UR59, R113 ;  /* 0x00000000713b72ca */ /* 0x002fe400000e0000 */
[----:B------:R-:W-:Y:S02]  /*2590*/  IADD3.X R133, PT, PT, R91, R133, R6, P1, P2 ;  /* 0x000000855b857210 */ /* 0x000fe40000fe4406 */
[----:B------:R-:W-:Y:S01]  /*25a0*/  LOP3.LUT R2, R2, 0x7f, R145, 0x78, !PT ;  /* 0x0000007f02027812 */ /* 0x000fe200078e7891 */
[----:B----4-:R-:W-:Y:S10]  /*25b0*/  @P0 BRA `(.L_x_5) ;  /* 0x0000000000180947 */ /* 0x010ff40003800000 */
[----:B------:R-:W-:Y:S01]  /*25c0*/  ELECT P1, URZ, PT ;  /* 0x0000000000ff782f */ /* 0x000fe20003820000 */
[----:B------:R-:W-:Y:S01]  /*25d0*/  IMAD.MOV.U32 R6, RZ, RZ, 0x1 ;  /* 0x00000001ff067424 */ /* 0x000fe200078e00ff */
[----:B------:R-:W-:Y:S01]  /*25e0*/  UMOV UR4, 0x40 ;  /* 0x0000004000047882 */ /* 0x000fe20000000000 */
[----:B------:R-:W-:Y:S01]  /*25f0*/  UVIRTCOUNT.DEALLOC.SMPOOL 0x80 ;  /* 0x000000800000784c */ /* 0x000fe20000000000 */
[----:B------:R-:W-:-:S09]  /*2600*/  ULEA UR4, UR6, UR4, 0x18 ;  /* 0x0000000406047291 */ /* 0x000fd2000f8ec0ff */
[----:B------:R0:W-:Y:S03]  /*2610*/  @P1 STS.U8 [UR4], R6 ;  /* 0x00000006ff001988 */ /* 0x0001e60008000004 */
.L_x_5:
[----:B-----5:R1:W-:Y:S01]  /*2620*/  STS.U8 [R2+UR58], R3 ;  /* 0x0000000302007988 */ /* 0x0203e2000800003a */
[----:B------:R-:W-:Y:S01]  /*2630*/  USHF.L.U32 UR4, UR41, 0x15, URZ ;  /* 0x0000001529047899 */ /* 0x000fe200080006ff */
[----:B------:R-:W-:Y:S01]  /*2640*/  IMAD.SHL.U32 R97, R97, 0x2, RZ ;  /* 0x0000000261617824 */ /* 0x000fe200078e00ff */
[----:B------:R-:W-:Y:S01]  /*2650*/  ULOP3.LUT UR63, UR41, 0x4, URZ, 0xc0, !UPT ;  /* 0x00000004293f7892 */ /* 0x000fe2000f8ec0ff */
[----:B------:R2:W-:Y:S01]  /*2660*/  STS.U8 [R2+UR58+0x400], R7 ;  /* 0x0004000702007988 */ /* 0x0005e2000800003a */
[----:B------:R-:W-:Y:S01]  /*2670*/  ULOP3.LUT UR6, UR4, 0x600000, URZ, 0xc0, !UPT ;  /* 0x0060000004067892 */ /* 0x000fe2000f8ec0ff */
[----:B------:R-:W-:Y:S01]  /*2680*/  LOP3.LUT P1, RZ, R145, 0xff, RZ, 0xc0, !PT ;  /* 0x000000ff91ff7812 */ /* 0x000fe2000782c0ff */
[----:B------:R-:W3:Y:S01]  /*2690*/  LDCU UR66, c[0x0][0x3c4] ;  /* 0x00007880ff4277ac */ /* 0x000ee20008000800 */
[----:B------:R4:W-:Y:S01]  /*26a0*/  STS.U8 [R2+UR58+0x800], R13 ;  /* 0x0008000d02007988 */ /* 0x0009e2000800003a */
[C---:B------:R-:W-:Y:S02]  /*26b0*/  IADD3 R148, P3, PT, R97.reuse, R132, RZ ;  /* 0x0000008461947210 */ /* 0x040fe40007f7e0ff */
[C---:B-1----:R-:W-:Y:S01]  /*26c0*/  LOP3.LUT R3, R2.reuse, 0x20, RZ, 0x3c, !PT ;  /* 0x0000002002037812 */ /* 0x042fe200078e3cff */
[----:B------:R-:W-:Y:S01]  /*26d0*/  STS.U8 [R2+UR58+0xc00], R17 ;  /* 0x000c001102007988 */ /* 0x000fe2000800003a */
[----:B------:R-:W-:Y:S01]  /*26e0*/  UIADD3 UR60, UPT, UPT, UR59, UR6, URZ ;  /* 0x000000063b3c7290 */ /* 0x000fe2000fffe0ff */
[----:B--2---:R-:W-:Y:S01]  /*26f0*/  LOP3.LUT R7, R2, 0x40, RZ, 0x3c, !PT ;  /* 0x0000004002077812 */ /* 0x004fe200078e3cff */
[----:B------:R-:W-:Y:S01]  /*2700*/  UMOV UR5, 0x1 ;  /* 0x0000000100057882 */ /* 0x000fe20000000000 */
[----:B------:R-:W-:Y:S01]  /*2710*/  STS.U8 [R2+UR58+0x1000], R21 ;  /* 0x0010001502007988 */ /* 0x000fe2000800003a */
[----:B------:R-:W-:Y:S01]  /*2720*/  ULEA UR60, UR63, UR60, 0x5 ;  /* 0x0000003c3f3c7291 */ /* 0x000fe2000f8e28ff */
[----:B----4-:R-:W1:Y:S02]  /*2730*/  LDC R13, c[0x0][0x3c4] ;  /* 0x0000f100ff0d7b82 */ /* 0x010e640000000800 */
[----:B------:R-:W-:Y:S04]  /*2740*/  STS.U8 [R2+UR58+0x1400], R25 ;  /* 0x0014001902007988 */ /* 0x000fe8000800003a */
        /* <DEDUP_REMOVED lines=25> */
[----:B------:R-:W-:Y:S01]  /*28e0*/  STS.U8 [R2+UR58+0x7c00], R93 ;  /* 0x007c005d02007988 */ /* 0x000fe2000800003a */
[----:B------:R-:W-:Y:S01]  /*28f0*/  VOTEU.ALL UP0, P1 ;  /* 0x0000000000ff7886 */ /* 0x000fe20000800000 */
[----:B------:R-:W-:Y:S01]  /*2900*/  UIADD3 UR61, UPT, UPT, UR58, 0xf000, URZ ;  /* 0x0000f0003a3d7890 */ /* 0x000fe2000fffe0ff */
[----:B------:R-:W-:Y:S01]  /*2910*/  PRMT R9, RZ, 0x7610, R9 ;  /* 0x00007610ff097816 */ /* 0x000fe20000000009 */
[----:B------:R2:W-:Y:S01]  /*2920*/  STS.U8 [R3+UR58+0x100], R0 ;  /* 0x0001000003007988 */ /* 0x0005e2000800003a */
[----:B------:R-:W-:Y:S01]  /*2930*/  LEA.HI.X.SX32 R149, R97, R133, 0x1, P3 ;  /* 0x0000008561957211 */ /* 0x000fe200018f0eff */
[----:B------:R-:W4:Y:S01]  /*2940*/  LDCU UR64, c[0x0][0x3f0] ;  /* 0x00007e00ff4077ac */ /* 0x000f220008000800 */
[----:B------:R-:W-:-:S04]  /*2950*/  @!UP0 UIADD3 UR10, UPT, UPT, -UR5, 0x100000, URZ ;  /* 0x00100000050a8890 */ /* 0x000fc8000fffe1ff */
[----:B------:R-:W-:Y:S02]  /*2960*/  @!UP0 USHF.L.U32 UR11, UR10, 0xb, URZ ;  /* 0x0000000b0a0b8899 */ /* 0x000fe400080006ff */
[----:B------:R-:W-:Y:S01]  /*2970*/  @!UP0 USHF.L.U32 UR10, UR10, 0x1, URZ ;  /* 0x000000010a0a8899 */ /* 0x000fe200080006ff */
[----:B------:R0:W-:Y:S01]  /*2980*/  STS.U8 [R3+UR58+0x500], R8 ;  /* 0x0005000803007988 */ /* 0x0001e2000800003a */
[----:B------:R-:W-:-:S03]  /*2990*/  VOTEU.ALL UP1, P1 ;  /* 0x0000000000ff7886 */ /* 0x000fc60000820000 */
[----:B------:R1:W-:Y:S01]  /*29a0*/  STS.U8 [R3+UR58+0x900], R12 ;  /* 0x0009000c03007988 */ /* 0x0003e2000800003a */
[----:B--2---:R-:W-:-:S03]  /*29b0*/  LOP3.LUT R0, R2, 0x60, RZ, 0x3c, !PT ;  /* 0x0000006002007812 */ /* 0x004fc600078e3cff */
[----:B------:R-:W-:Y:S01]  /*29c0*/  STS.U8 [R3+UR58+0xd00], R16 ;  /* 0x000d001003007988 */ /* 0x000fe2000800003a */
[----:B0-----:R-:W0:Y:S03]  /*29d0*/  LDC R8, c[0x0][0x3c4] ;  /* 0x0000f100ff087b82 */ /* 0x001e260000000800 */
[----:B------:R-:W-:Y:S04]  /*29e0*/  STS.U8 [R3+UR58+0x1100], R20 ;  /* 0x0011001403007988 */ /* 0x000fe8000800003a */
[----:B------:R-:W-:Y:S01]  /*29f0*/  STS.U8 [R3+UR58+0x1500], R24 ;  /* 0x0015001803007988 */ /* 0x000fe2000800003a */
[----:B----4-:R-:W-:Y:S01]  /*2a00*/  ISETP.LT.AND P2, PT, RZ, UR64, PT ;  /* 0x00000040ff007c0c */ /* 0x010fe2000bf41270 */
[----:B-1----:R-:W1:Y:S02]  /*2a10*/  LDC R12, c[0x0][0x3c4] ;  /* 0x0000f100ff0c7b82 */ /* 0x002e640000000800 */
[----:B------:R2:W-:Y:S04]  /*2a20*/  STS.U8 [R3+UR58+0x1900], R28 ;  /* 0x0019001c03007988 */ /* 0x0005e8000800003a */
[----:B------:R-:W-:Y:S04]  /*2a30*/  STS.U8 [R3+UR58+0x1d00], R32 ;  /* 0x001d002003007988 */ /* 0x000fe8000800003a */
[----:B------:R-:W-:Y:S01]  /*2a40*/  STS.U8 [R3+UR58+0x2100], R36 ;  /* 0x0021002403007988 */ /* 0x000fe2000800003a */
[----:B--2---:R-:W2:Y:S03]  /*2a50*/  LDC R28, c[0x0][0x3c4] ;  /* 0x0000f100ff1c7b82 */ /* 0x004ea60000000800 */
        /* <DEDUP_REMOVED lines=22> */
[----:B------:R4:W-:Y:S04]  /*2bc0*/  STS.U8 [R3+UR58+0x7d00], R94 ;  /* 0x007d005e03007988 */ /* 0x0009e8000800003a */
[----:B------:R0:W-:Y:S04]  /*2bd0*/  STS.U8 [R7+UR58+0x200], R4 ;  /* 0x0002000407007988 */ /* 0x0001e8000800003a */
[----:B------:R0:W-:Y:S01]  /*2be0*/  STS.U8 [R7+UR58+0x600], R10 ;  /* 0x0006000a07007988 */ /* 0x0001e2000800003a */
[----:B----4-:R-:W4:Y:S03]  /*2bf0*/  LDC R3, c[0x0][0x3c4] ;  /* 0x0000f100ff037b82 */ /* 0x010f260000000800 */
[----:B------:R-:W-:Y:S04]  /*2c00*/  STS.U8 [R7+UR58+0xa00], R14 ;  /* 0x000a000e07007988 */ /* 0x000fe8000800003a */
[----:B------:R-:W-:Y:S01]  /*2c10*/  STS.U8 [R7+UR58+0xe00], R18 ;  /* 0x000e001207007988 */ /* 0x000fe2000800003a */
[----:B0-----:R-:W0:Y:S03]  /*2c20*/  LDC R4, c[0x0][0x3c4] ;  /* 0x0000f100ff047b82 */ /* 0x001e260000000800 */
[----:B------:R-:W-:Y:S04]  /*2c30*/  STS.U8 [R7+UR58+0x1200], R22 ;  /* 0x0012001607007988 */ /* 0x000fe8000800003a */
[----:B------:R-:W-:Y:S01]  /*2c40*/  STS.U8 [R7+UR58+0x1600], R26 ;  /* 0x0016001a07007988 */ /* 0x000fe2000800003a */
[----:B------:R-:W0:Y:S03]  /*2c50*/  LDC R10, c[0x0][0x3c4] ;  /* 0x0000f100ff0a7b82 */ /* 0x000e260000000800 */
[----:B------:R-:W-:Y:S04]  /*2c60*/  STS.U8 [R7+UR58+0x1a00], R30 ;  /* 0x001a001e07007988 */ /* 0x000fe8000800003a */
[----:B------:R-:W-:Y:S01]  /*2c70*/  STS.U8 [R7+UR58+0x1e00], R34 ;  /* 0x001e002207007988 */ /* 0x000fe2000800003a */
[----:B----4-:R-:W-:-:S03]  /*2c80*/  IMAD.SHL.U32 R3, R3, 0x8, RZ ;  /* 0x0000000803037824 */ /* 0x010fc600078e00ff */
        /* <DEDUP_REMOVED lines=26> */
[CC--:B------:R-:W-:Y:S01]  /*2e30*/  IADD3 R146, P4, PT, R3.reuse, R132.reuse, RZ ;  /* 0x0000008403927210 */ /* 0x0c0fe20007f9e0ff */
[----:B----4-:R-:W4:Y:S02]  /*2e40*/  LDC R7, c[0x0][0x3c4] ;  /* 0x0000f100ff077b82 */ /* 0x010f240000000800 */
[----:B------:R-:W-:Y:S04]  /*2e50*/  STS.U8 [R0+UR58+0xb00], R15 ;  /* 0x000b000f00007988 */ /* 0x000fe8000800003a */
[----:B------:R1:W-:Y:S02]  /*2e60*/  STS.U8 [R0+UR58+0xf00], R19 ;  /* 0x000f001300007988 */ /* 0x0003e4000800003a */
[----:B0-----:R-:W0:Y:S02]  /*2e70*/  LDC R5, c[0x0][0x3c4] ;  /* 0x0000f100ff057b82 */ /* 0x001e240000000800 */
[----:B------:R-:W-:Y:S04]  /*2e80*/  STS.U8 [R0+UR58+0x1300], R23 ;  /* 0x0013001700007988 */ /* 0x000fe8000800003a */
[----:B------:R-:W-:Y:S02]  /*2e90*/  STS.U8 [R0+UR58+0x1700], R27 ;  /* 0x0017001b00007988 */ /* 0x000fe4000800003a */
[----:B------:R-:W0:Y:S02]  /*2ea0*/  LDC R11, c[0x0][0x3c4] ;  /* 0x0000f100ff0b7b82 */ /* 0x000e240000000800 */
        /* <DEDUP_REMOVED lines=25> */
[----:B------:R0:W-:Y:S01]  /*3040*/  STS.U8 [R0+UR58+0x7b00], R90 ;  /* 0x007b005a00007988 */ /* 0x0001e2000800003a */
[----:B------:R-:W-:Y:S01]  /*3050*/  LEA.HI.X.SX32 R147, R3, R133, 0x1, P4 ;  /* 0x0000008503937211 */ /* 0x000fe200020f0eff */
[----:B-1----:R-:W1:Y:S01]  /*3060*/  LDC R19, c[0x0][0x3c4] ;  /* 0x0000f100ff137b82 */ /* 0x002e620000000800 */
[----:B------:R-:W-:Y:S07]  /*3070*/  STTM.x128 tmem[UR60], RZ ;  /* 0x000000ff000079ed */ /* 0x000fee00083c003c */
[----:B0-----:R-:W0:Y:S01]  /*3080*/  LDC R0, c[0x0][0x3c4] ;  /* 0x0000f100ff007b82 */ /* 0x001e220000000800 */
[----:B------:R-:W-:Y:S01]  /*3090*/  IMAD.SHL.U32 R3, R4, 0x10, RZ ;  /* 0x0000001004037824 */ /* 0x000fe200078e00ff */
[----:B------:R-:W2:Y:S06]  /*30a0*/  FENCE.VIEW.ASYNC.T ;  /* 0x00000000000073c6 */ /* 0x000eac0000000200 */
[----:B--2---:R-:W-:Y:S01]  /*30b0*/  BAR.SYNC.DEFER_BLOCKING 0x0 ;  /* 0x0000000000007b1d */ /* 0x004fe20000010000 */
[----:B------:R-:W-:Y:S01]  /*30c0*/  IMAD R5, R5, 0x18, RZ ;  /* 0x0000001805057824 */ /* 0x000fe200078e02ff */
[----:B------:R-:W-:-:S04]  /*30d0*/  IADD3 R232, P3, PT, R3, R132, RZ ;  /* 0x0000008403e87210 */ /* 0x000fc80007f7e0ff */
[-C--:B------:R-:W-:Y:S02]  /*30e0*/  IADD3 R216, P4, PT, R5, R132.reuse, RZ ;  /* 0x0000008405d87210 */ /* 0x080fe40007f9e0ff */
[-C--:B------:R-:W-:Y:S02]  /*30f0*/  LEA.HI.X.SX32 R233, R3, R133.reuse, 0x1, P3 ;  /* 0x0000008503e97211 */ /* 0x080fe400018f0eff */
[----:B------:R-:W-:Y:S01]  /*3100*/  LEA.HI.X.SX32 R217, R5, R133, 0x1, P4 ;  /* 0x0000008505d97211 */ /* 0x000fe200020f0eff */
[----:B----4-:R-:W-:Y:S02]  /*3110*/  IMAD R5, R7, 0x11, RZ ;  /* 0x0000001107057824 */ /* 0x010fe400078e02ff */
[----:B0-----:R-:W-:Y:S01]  /*3120*/  IMAD R3, R0, 0x9, RZ ;  /* 0x0000000900037824 */ /* 0x001fe200078e02ff */
[----:B---3--:R-:W-:Y:S01]  /*3130*/  IADD3 R20, P3, PT, R132, UR66, RZ ;  /* 0x0000004284147c10 */ /* 0x008fe2000ff7e0ff */
[----:B------:R-:W-:Y:S01]  /*3140*/  IMAD R7, R11, 0x19, RZ ;  /* 0x000000190b077824 */ /* 0x000fe200078e02ff */
[----:B------:R-:W0:Y:S02]  /*3150*/  LDC R0, c[0x0][0x3c4] ;  /* 0x0000f100ff007b82 */ /* 0x000e240000000800 */
[----:B------:R-:W-:-:S04]  /*3160*/  IADD3 R246, P4, PT, R3, R132, RZ ;  /* 0x0000008403f67210 */ /* 0x000fc80007f9e0ff */
[-C--:B------:R-:W-:Y:S01]  /*3170*/  LEA.HI.X.SX32 R247, R3, R133.reuse, 0x1, P4 ;  /* 0x0000008503f77211 */ /* 0x080fe200020f0eff */
[----:B------:R-:W-:Y:S01]  /*3180*/  IMAD R3, R8, 0xa, RZ ;  /* 0x0000000a08037824 */ /* 0x000fe200078e02ff */
[-C--:B------:R-:W-:Y:S01]  /*3190*/  LEA.HI.X.SX32 R21, R13, R133.reuse, 0x1, P3 ;  /* 0x000000850d157211 */ /* 0x080fe200018f0eff */
[----:B------:R-:W2:Y:S01]  /*31a0*/  LDC R8, c[0x0][0x3c4] ;  /* 0x0000f100ff087b82 */ /* 0x000ea20000000800 */
[-C--:B------:R-:W-:Y:S02]  /*31b0*/  IADD3 R230, P3, PT, R5, R132.reuse, RZ ;  /* 0x0000008405e67210 */ /* 0x080fe40007f7e0ff */
[-C--:B------:R-:W-:Y:S02]  /*31c0*/  IADD3 R214, P4, PT, R7, R132.reuse, RZ ;  /* 0x0000008407d67210 */ /* 0x080fe40007f9e0ff */
[-C--:B------:R-:W-:Y:S02]  /*31d0*/  LEA.HI.X.SX32 R231, R5, R133.reuse, 0x1, P3 ;  /* 0x0000008505e77211 */ /* 0x080fe400018f0eff */
[----:B------:R-:W-:Y:S01]  /*31e0*/  IADD3 R244, P3, PT, R3, R132, RZ ;  /* 0x0000008403f47210 */ /* 0x000fe20007f7e0ff */
[----:B------:R-:W3:Y:S02]  /*31f0*/  FENCE.VIEW.ASYNC.S ;  /* 0x00000000000073c6 */ /* 0x000ee40000000000 */
[----:B---3--:R3:W4:Y:S02]  /*3200*/  @!UP1 SYNCS.EXCH.64 URZ, [UR61], UR10 ;  /* 0x0000000a3dff95b2 */ /* 0x0087240008000100 */
[----:B----4-:R-:W-:Y:S01]  /*3210*/  BAR.SYNC.DEFER_BLOCKING 0x0 ;  /* 0x0000000000007b1d */ /* 0x010fe20000010000 */
[-C--:B------:R-:W-:Y:S01]  /*3220*/  LEA.HI.X.SX32 R215, R7, R133.reuse, 0x1, P4 ;  /* 0x0000008507d77211 */ /* 0x080fe200020f0eff */
[----:B------:R-:W-:Y:S01]  /*3230*/  IMAD R5, R12, 0x1a, RZ ;  /* 0x0000001a0c057824 */ /* 0x000fe200078e02ff */
[----:B------:R-:W-:Y:S01]  /*3240*/  LEA.HI.X.SX32 R245, R3, R133, 0x1, P3 ;  /* 0x0000008503f57211 */ /* 0x000fe200018f0eff */
[----:B------:R-:W-:-:S04]  /*3250*/  IMAD R3, R10, 0x12, RZ ;  /* 0x000000120a037824 */ /* 0x000fc800078e02ff */
[----:B------:R-:W4:Y:S01]  /*3260*/  LDC R7, c[0x0][0x3c4] ;  /* 0x0000f100ff077b82 */ /* 0x000f220000000800 */
[----:B------:R-:W-:-:S07]  /*3270*/  IADD3 R212, P4, PT, R5, R132, RZ ;  /* 0x0000008405d47210 */ /* 0x000fce0007f9e0ff */
[----:B------:R-:W1:Y:S01]  /*3280*/  LDC R10, c[0x0][0x3c4] ;  /* 0x0000f100ff0a7b82 */ /* 0x000e620000000800 */
[-C--:B------:R-:W-:Y:S01]  /*3290*/  LEA.HI.X.SX32 R213, R5, R133.reuse, 0x1, P4 ;  /* 0x0000008505d57211 */ /* 0x080fe200020f0eff */
[----:B--2---:R-:W-:Y:S01]  /*32a0*/  IMAD R5, R8, 0xb, RZ ;  /* 0x0000000b08057824 */ /* 0x004fe200078e02ff */
[C---:B------:R-:W-:Y:S01]  /*32b0*/  IADD3 R228, P3, PT, R3.reuse, R132, RZ ;  /* 0x0000008403e47210 */ /* 0x040fe20007f7e0ff */
[----:B------:R-:W-:Y:S04]  /*32c0*/  STL.64 [R1+0x30], R148 ;  /* 0x0000309401007387 */ /* 0x000fe80000100a00 */
[----:B------:R-:W2:Y:S01]  /*32d0*/  LDC R13, c[0x0][0x3c4] ;  /* 0x0000f100ff0d7b82 */ /* 0x000ea20000000800 */
[----:B------:R-:W-:Y:S01]  /*32e0*/  PRMT R4, RZ, 0x7610, R4 ;  /* 0x00007610ff047816 */ /* 0x000fe20000000004 */
[----:B------:R-:W3:Y:S01]  /*32f0*/  @P2 LDG.E.U8 R9, desc[UR8][R132.64] ;  /* 0x0000000884092981 */ /* 0x000ee2000c1e1100 */
[----:B------:R-:W-:-:S02]  /*3300*/  LEA.HI.X.SX32 R229, R3, R133, 0x1, P3 ;  /* 0x0000008503e57211 */ /* 0x000fc400018f0eff */
[----:B------:R-:W-:Y:S02]  /*3310*/  PRMT R15, RZ, 0x7610, R15 ;  /* 0x00007610ff0f7816 */ /* 0x000fe4000000000f */
[----:B------:R-:W-:Y:S01]  /*3320*/  PRMT R6, RZ, 0x7610, R6 ;  /* 0x00007610ff067816 */ /* 0x000fe20000000006 */
[----:B------:R-:W1:Y:S01]  /*3330*/  LDC R12, c[0x0][0x3c4] ;  /* 0x0000f100ff0c7b82 */ /* 0x000e620000000800 */
[----:B0-----:R-:W-:Y:S01]  /*3340*/  IMAD R3, R0, 0x3, RZ ;  /* 0x0000000300037824 */ /* 0x001fe200078e02ff */
[C---:B------:R-:W-:Y:S01]  /*3350*/  IADD3 R242, P4, PT, R5.reuse, R132, RZ ;  /* 0x0000008405f27210 */ /* 0x040fe20007f9e0ff */
[----:B------:R-:W-:Y:S05]  /*3360*/  STL.64 [R1], R146 ;  /* 0x0000009201007387 */ /* 0x000fea0000100a00 */
[----:B------:R-:W0:Y:S01]  /*3370*/  LDC R11, c[0x0][0x3c4] ;  /* 0x0000f100ff0b7b82 */ /* 0x000e220000000800 */
[----:B------:R4:W-:Y:S01]  /*3380*/  STL.64 [R1+0x38], R20 ;  /* 0x0000381401007387 */ /* 0x0009e20000100a00 */
[----:B------:R-:W-:Y:S01]  /*3390*/  LEA.HI.X.SX32 R243, R5, R133, 0x1, P4 ;  /* 0x0000008505f37211 */ /* 0x000fe200020f0eff */
[----:B----4-:R-:W-:-:S02]  /*33a0*/  IMAD R5, R7, 0x13, RZ ;  /* 0x0000001307057824 */ /* 0x010fc400078e02ff */
[----:B------:R4:W3:Y:S01]  /*33b0*/  @P2 LDG.E.U8 R4, desc[UR8][R20.64] ;  /* 0x0000000814042981 */ /* 0x0008e2000c1e1100 */
[----:B------:R-:W-:Y:S02]  /*33c0*/  PRMT R8, RZ, 0x7610, R8 ;  /* 0x00007610ff087816 */ /* 0x000fe40000000008 */
[----:B------:R-:W0:Y:S01]  /*33d0*/  LDC R0, c[0x0][0x3c4] ;  /* 0x0000f100ff007b82 */ /* 0x000e220000000800 */
[----:B------:R-:W-:Y:S01]  /*33e0*/  PRMT R23, RZ, 0x7610, R23 ;  /* 0x00007610ff177816 */ /* 0x000fe20000000017 */
[----:B------:R-:W3:Y:S01]  /*33f0*/  @P2 LDG.E.U8 R15, desc[UR8][R146.64] ;  /* 0x00000008920f2981 */ /* 0x000ee2000c1e1100 */
[----:B------:R-:W-:Y:S02]  /*3400*/  PRMT R29, RZ, 0x7610, R29 ;  /* 0x00007610ff1d7816 */ /* 0x000fe4000000001d */
[----:B------:R-:W-:Y:S01]  /*3410*/  PRMT R14, RZ, 0x7610, R14 ;  /* 0x00007610ff0e7816 */ /* 0x000fe2000000000e */
[----:B------:R-:W3:Y:S01]  /*3420*/  @P2 LDG.E.U8 R6, desc[UR8][R148.64] ;  /* 0x0000000894062981 */ /* 0x000ee2000c1e1100 */
[----:B----4-:R-:W-:Y:S01]  /*3430*/  IADD3 R20, P3, PT, R3, R132, RZ ;  /* 0x0000008403147210 */ /* 0x010fe20007f7e0ff */
[----:B--2---:R-:W-:-:S02]  /*3440*/  IMAD R7, R13, 0x1b, RZ ;  /* 0x0000001b0d077824 */ /* 0x004fc400078e02ff */
[----:B------:R-:W2:Y:S01]  /*3450*/  LDC R13, c[0x0][0x3c4] ;  /* 0x0000f100ff0d7b82 */ /* 0x000ea20000000800 */
[-C--:B------:R-:W-:Y:S01]  /*3460*/  LEA.HI.X.SX32 R21, R3, R133.reuse, 0x1, P3 ;  /* 0x0000008503157211 */ /* 0x080fe200018f0eff */
[----:B-1----:R-:W-:Y:S01]  /*3470*/  IMAD.SHL.U32 R3, R10, 0x4, RZ ;  /* 0x000000040a037824 */ /* 0x002fe200078e00ff */
[C---:B------:R-:W-:Y:S01]  /*3480*/  IADD3 R226, P3, PT, R5.reuse, R132, RZ ;  /* 0x0000008405e27210 */ /* 0x040fe20007f7e0ff */
[----:B------:R-:W4:Y:S03]  /*3490*/  @P2 LDG.E.U8 R23, desc[UR8][R232.64] ;  /* 0x00000008e8172981 */ /* 0x000f26000c1e1100 */
[----:B------:R-:W-:Y:S01]  /*34a0*/  LEA.HI.X.SX32 R227, R5, R133, 0x1, P3 ;  /* 0x0000008505e37211 */ /* 0x000fe200018f0eff */
[----:B------:R1:W-:Y:S04]  /*34b0*/  STL.64 [R1+0x28], R20 ;  /* 0x0000281401007387 */ /* 0x0003e80000100a00 */
[----:B------:R1:W4:Y:S01]  /*34c0*/  @P2 LDG.E.U8 R8, desc[UR8][R20.64] ;  /* 0x0000000814082981 */ /* 0x000322000c1e1100 */
[----:B------:R-:W-:Y:S01]  /*34d0*/  PRMT R10, RZ, 0x7610, R10 ;  /* 0x00007610ff0a7816 */ /* 0x000fe2000000000a */
[----:B------:R-:W-:-:S02]  /*34e0*/  IMAD R5, R12, 0x14, RZ ;  /* 0x000000140c057824 */ /* 0x000fc400078e02ff */
[----:B------:R-:W2:Y:S01]  /*34f0*/  LDC R12, c[0x0][0x3c4] ;  /* 0x0000f100ff0c7b82 */ /* 0x000ea20000000800 */
[----:B------:R-:W-:Y:S01]  /*3500*/  PRMT R22, RZ, 0x7610, R22 ;  /* 0x00007610ff167816 */ /* 0x000fe20000000016 */
[----:B------:R-:W4:Y:S01]  /*3510*/  @P2 LDG.E.U8 R29, desc[UR8][R216.64] ;  /* 0x00000008d81d2981 */ /* 0x000f22000c1e1100 */
[----:B-1----:R-:W-:-:S03]  /*3520*/  IADD3 R20, P3, PT, R3, R132, RZ ;  /* 0x0000008403147210 */ /* 0x002fc60007f7e0ff */
[----:B------:R-:W4:Y:S01]  /*3530*/  @P2 LDG.E.U8 R14, desc[UR8][R246.64] ;  /* 0x00000008f60e2981 */ /* 0x000f22000c1e1100 */
[-C--:B------:R-:W-:Y:S01]  /*3540*/  LEA.HI.X.SX32 R21, R3, R133.reuse, 0x1, P3 ;  /* 0x0000008503157211 */ /* 0x080fe200018f0eff */
[----:B0-----:R-:W-:Y:S01]  /*3550*/  IMAD R3, R11, 0xc, RZ ;  /* 0x0000000c0b037824 */ /* 0x001fe200078e02ff */
[-C--:B------:R-:W-:Y:S01]  /*3560*/  IADD3 R210, P4, PT, R7, R132.reuse, RZ ;  /* 0x0000008407d27210 */ /* 0x080fe20007f9e0ff */
[----:B------:R-:W4:Y:S04]  /*3570*/  @P2 LDG.E.U8 R22, desc[UR8][R230.64] ;  /* 0x00000008e6162981 */ /* 0x000f28000c1e1100 */
[----:B------:R0:W-:Y:S04]  /*3580*/  STL.64 [R1+0x20], R20 ;  /* 0x0000201401007387 */ /* 0x0001e80000100a00 */
[----:B------:R0:W4:Y:S01]  /*3590*/  @P2 LDG.E.U8 R10, desc[UR8][R20.64] ;  /* 0x00000008140a2981 */ /* 0x000122000c1e1100 */
[CC--:B------:R-:W-:Y:S01]  /*35a0*/  IADD3 R240, P3, PT, R3.reuse, R132.reuse, RZ ;  /* 0x0000008403f07210 */ /* 0x0c0fe20007f7e0ff */
[----:B0-----:R-:W0:Y:S03]  /*35b0*/  LDC R20, c[0x0][0x3c4] ;  /* 0x0000f100ff147b82 */ /* 0x001e260000000800 */
[-C--:B------:R-:W-:Y:S01]  /*35c0*/  LEA.HI.X.SX32 R241, R3, R133.reuse, 0x1, P3 ;  /* 0x0000008503f17211 */ /* 0x080fe200018f0eff */
[----:B------:R-:W-:Y:S01]  /*35d0*/  IMAD R3, R0, 0x5, RZ ;  /* 0x0000000500037824 */ /* 0x000fe200078e02ff */
[----:B------:R-:W-:Y:S01]  /*35e0*/  LEA.HI.X.SX32 R211, R7, R133, 0x1, P4 ;  /* 0x0000008507d37211 */ /* 0x000fe200020f0eff */
[----:B--2---:R-:W-:Y:S01]  /*35f0*/  IMAD R7, R13, 0x1c, RZ ;  /* 0x0000001c0d077824 */ /* 0x004fe200078e02ff */
[----:B------:R-:W-:-:S02]  /*3600*/  IADD3 R224, P4, PT, R5, R132, RZ ;  /* 0x0000008405e07210 */ /* 0x000fc40007f9e0ff */
[-C--:B------:R-:W-:Y:S01]  /*3610*/  IADD3 R36, P3, PT, R3, R132.reuse, RZ ;  /* 0x0000008403247210 */ /* 0x080fe20007f7e0ff */
[----:B------:R-:W1:Y:S01]  /*3620*/  LDC R0, c[0x0][0x3c4] ;  /* 0x0000f100ff007b82 */ /* 0x000e620000000800 */
[-C--:B------:R-:W-:Y:S02]  /*3630*/  LEA.HI.X.SX32 R225, R5, R133.reuse, 0x1, P4 ;  /* 0x0000008505e17211 */ /* 0x080fe400020f0eff */
[----:B------:R-:W-:Y:S01]  /*3640*/  LEA.HI.X.SX32 R37, R3, R133, 0x1, P3 ;  /* 0x0000008503257211 */ /* 0x000fe200018f0eff */
[----:B------:R-:W-:Y:S01]  /*3650*/  IMAD R3, R12, 0xd, RZ ;  /* 0x0000000d0c037824 */ /* 0x000fe200078e02ff */
[----:B------:R-:W-:-:S03]  /*3660*/  IADD3 R208, P4, PT, R7, R132, RZ ;  /* 0x0000008407d07210 */ /* 0x000fc60007f9e0ff */
[----:B------:R-:W2:Y:S01]  /*3670*/  LDC R13, c[0x0][0x3c4] ;  /* 0x0000f100ff0d7b82 */ /* 0x000ea20000000800 */
[----:B------:R-:W-:Y:S02]  /*3680*/  LEA.HI.X.SX32 R209, R7, R133, 0x1, P4 ;  /* 0x0000008507d17211 */ /* 0x000fe400020f0eff */
[----:B------:R-:W-:-:S05]  /*3690*/  IADD3 R238, P3, PT, R3, R132, RZ ;  /* 0x0000008403ee7210 */ /* 0x000fca0007f7e0ff */
[----:B------:R-:W2:Y:S01]  /*36a0*/  LDC R21, c[0x0][0x3c4] ;  /* 0x0000f100ff157b82 */ /* 0x000ea20000000800 */
[----:B0-----:R-:W-:Y:S01]  /*36b0*/  IMAD R7, R20, 0x1d, RZ ;  /* 0x0000001d14077824 */ /* 0x001fe200078e02ff */
[----:B------:R-:W-:-:S04]  /*36c0*/  LEA.HI.X.SX32 R239, R3, R133, 0x1, P3 ;  /* 0x0000008503ef7211 */ /* 0x000fc800018f0eff */
[----:B------:R-:W-:Y:S01]  /*36d0*/  IADD3 R206, P3, PT, R7, R132, RZ ;  /* 0x0000008407ce7210 */ /* 0x000fe20007f7e0ff */
[----:B------:R-:W-:-:S03]  /*36e0*/  IMAD R5, R19, 0x15, RZ ;  /* 0x0000001513057824 */ /* 0x000fc600078e02ff */
[-C--:B------:R-:W-:Y:S02]  /*36f0*/  LEA.HI.X.SX32 R207, R7, R133.reuse, 0x1, P3 ;  /* 0x0000008507cf7211 */ /* 0x080fe400018f0eff */
[----:B------:R-:W0:Y:S01]  /*3700*/  LDC R7, c[0x0][0x3c4] ;  /* 0x0000f100ff077b82 */ /* 0x000e220000000800 */
[----:B------:R-:W-:Y:S01]  /*3710*/  PRMT R11, RZ, 0x7610, R11 ;  /* 0x00007610ff0b7816 */ /* 0x000fe2000000000b */
[----:B-1----:R-:W-:Y:S01]  /*3720*/  IMAD R3, R0, 0x6, RZ ;  /* 0x0000000600037824 */ /* 0x002fe200078e02ff */
[-C--:B------:R-:W-:Y:S01]  /*3730*/  IADD3 R222, P4, PT, R5, R132.reuse, RZ ;  /* 0x0000008405de7210 */ /* 0x080fe20007f9e0ff */
[----:B------:R1:W-:Y:S03]  /*3740*/  STL.64 [R1+0x18], R36 ;  /* 0x0000182401007387 */ /* 0x0003e60000100a00 */
[----:B------:R-:W-:Y:S01]  /*3750*/  IADD3 R38, P3, PT, R3, R132, RZ ;  /* 0x0000008403267210 */ /* 0x000fe20007f7e0ff */
[----:B------:R-:W0:Y:S01]  /*3760*/  LDC R0, c[0x0][0x3c4] ;  /* 0x0000f100ff007b82 */ /* 0x000e220000000800 */
[----:B------:R1:W4:Y:S01]  /*3770*/  @P2 LDG.E.U8 R11, desc[UR8][R36.64] ;  /* 0x00000008240b2981 */ /* 0x000322000c1e1100 */
[-C--:B------:R-:W-:Y:S01]  /*3780*/  LEA.HI.X.SX32 R223, R5, R133.reuse, 0x1, P4 ;  /* 0x0000008505df7211 */ /* 0x080fe200020f0eff */
[----:B--2---:R-:W-:Y:S01]  /*3790*/  IMAD R5, R13, 0xe, RZ ;  /* 0x0000000e0d057824 */ /* 0x004fe200078e02ff */
[----:B------:R-:W-:Y:S01]  /*37a0*/  LEA.HI.X.SX32 R39, R3, R133, 0x1, P3 ;  /* 0x0000008503277211 */ /* 0x000fe200018f0eff */
[----:B------:R-:W-:-:S03]  /*37b0*/  IMAD R3, R21, 0x16, RZ ;  /* 0x0000001615037824 */ /* 0x000fc600078e02ff */
[----:B-1----:R-:W1:Y:S01]  /*37c0*/  LDC R36, c[0x0][0x3c4] ;  /* 0x0000f100ff247b82 */ /* 0x002e620000000800 */
[----:B------:R-:W-:-:S07]  /*37d0*/  IADD3 R236, P4, PT, R5, R132, RZ ;  /* 0x0000008405ec7210 */ /* 0x000fce0007f9e0ff */
[----:B------:R-:W2:Y:S01]  /*37e0*/  LDC R37, c[0x0][0x3c4] ;  /* 0x0000f100ff257b82 */ /* 0x000ea20000000800 */
[----:B------:R-:W-:Y:S02]  /*37f0*/  PRMT R30, RZ, 0x7610, R30 ;  /* 0x00007610ff1e7816 */ /* 0x000fe4000000001e */
[----:B------:R-:W-:Y:S02]  /*3800*/  IADD3 R220, P3, PT, R3, R132, RZ ;  /* 0x0000008403dc7210 */ /* 0x000fe40007f7e0ff */
[----:B------:R-:W-:Y:S02]  /*3810*/  PRMT R16, RZ, 0x7610, R16 ;  /* 0x00007610ff107816 */ /* 0x000fe40000000010 */
[----:B------:R-:W-:Y:S01]  /*3820*/  LEA.HI.X.SX32 R237, R5, R133, 0x1, P4 ;  /* 0x0000008505ed7211 */ /* 0x000fe200020f0eff */
[----:B------:R-:W-:Y:S01]  /*3830*/  IMAD R5, R28, 0x1e, RZ ;  /* 0x0000001e1c057824 */ /* 0x000fe200078e02ff */
[----:B------:R-:W-:Y:S01]  /*3840*/  PRMT R24, RZ, 0x7610, R24 ;  /* 0x00007610ff187816 */ /* 0x000fe20000000018 */
[----:B------:R-:W4:Y:S01]  /*3850*/  @P2 LDG.E.U8 R30, desc[UR8][R214.64] ;  /* 0x00000008d61e2981 */ /* 0x000f22000c1e1100 */
[----:B------:R-:W-:-:S02]  /*3860*/  PRMT R12, RZ, 0x7610, R12 ;  /* 0x00007610ff0c7816 */ /* 0x000fc4000000000c */
[----:B------:R-:W-:Y:S01]  /*3870*/  PRMT R31, RZ, 0x7610, R31 ;  /* 0x00007610ff1f7816 */ /* 0x000fe2000000001f */
[----:B------:R-:W4:Y:S01]  /*3880*/  @P2 LDG.E.U8 R16, desc[UR8][R244.64] ;  /* 0x00000008f4102981 */ /* 0x000f22000c1e1100 */
[----:B------:R-:W-:Y:S01]  /*3890*/  LEA.HI.X.SX32 R221, R3, R133, 0x1, P3 ;  /* 0x0000008503dd7211 */ /* 0x000fe200018f0eff */
[----:B0-----:R-:W-:Y:S01]  /*38a0*/  IMAD R3, R7, 0x7, RZ ;  /* 0x0000000707037824 */ /* 0x001fe200078e02ff */
[----:B------:R-:W-:Y:S01]  /*38b0*/  PRMT R17, RZ, 0x7610, R17 ;  /* 0x00007610ff117816 */ /* 0x000fe20000000011 */
[----:B------:R-:W4:Y:S01]  /*38c0*/  @P2 LDG.E.U8 R24, desc[UR8][R228.64] ;  /* 0x00000008e4182981 */ /* 0x000f22000c1e1100 */
[----:B------:R-:W-:Y:S02]  /*38d0*/  PRMT R25, RZ, 0x7610, R25 ;  /* 0x00007610ff197816 */ /* 0x000fe40000000019 */
[----:B------:R-:W-:Y:S01]  /*38e0*/  PRMT R32, RZ, 0x7610, R32 ;  /* 0x00007610ff207816 */ /* 0x000fe20000000020 */
[----:B------:R0:W-:Y:S01]  /*38f0*/  STL.64 [R1+0x10], R38 ;  /* 0x0000102601007387 */ /* 0x0001e20000100a00 */
[----:B------:R-:W-:-:S03]  /*3900*/  IADD3 R204, P4, PT, R5, R132, RZ ;  /* 0x0000008405cc7210 */ /* 0x000fc60007f9e0ff */
[----:B------:R0:W4:Y:S01]  /*3910*/  @P2 LDG.E.U8 R12, desc[UR8][R38.64] ;  /* 0x00000008260c2981 */ /* 0x000122000c1e1100 */
[----:B------:R-:W-:-:S03]  /*3920*/  PRMT R18, RZ, 0x7610, R18 ;  /* 0x00007610ff127816 */ /* 0x000fc60000000012 */
[----:B------:R-:W4:Y:S01]  /*3930*/  @P2 LDG.E.U8 R31, desc[UR8][R212.64] ;  /* 0x00000008d41f2981 */ /* 0x000f22000c1e1100 */
[----:B------:R-:W-:Y:S02]  /*3940*/  PRMT R26, RZ, 0x7610, R26 ;  /* 0x00007610ff1a7816 */ /* 0x000fe4000000001a */
[-C--:B------:R-:W-:Y:S01]  /*3950*/  LEA.HI.X.SX32 R205, R5, R133.reuse, 0x1, P4 ;  /* 0x0000008505cd7211 */ /* 0x080fe200020f0eff */
[----:B------:R-:W4:Y:S01]  /*3960*/  @P2 LDG.E.U8 R17, desc[UR8][R242.64] ;  /* 0x00000008f2112981 */ /* 0x000f22000c1e1100 */
[CC--:B0-----:R-:W-:Y:S01]  /*3970*/  IADD3 R38, P3, PT, R3.reuse, R132.reuse, RZ ;  /* 0x0000008403267210 */ /* 0x0c1fe20007f7e0ff */
[----:B------:R-:W-:Y:S02]  /*3980*/  IMAD R5, R0, 0xf, RZ ;  /* 0x0000000f00057824 */ /* 0x000fe400078e02ff */
[----:B------:R-:W4:Y:S01]  /*3990*/  @P2 LDG.E.U8 R25, desc[UR8][R226.64] ;  /* 0x00000008e2192981 */ /* 0x000f22000c1e1100 */
[----:B------:R-:W-:Y:S02]  /*39a0*/  PRMT R33, RZ, 0x7610, R33 ;  /* 0x00007610ff217816 */ /* 0x000fe40000000021 */
[----:B------:R-:W-:Y:S01]  /*39b0*/  LEA.HI.X.SX32 R39, R3, R133, 0x1, P3 ;  /* 0x0000008503277211 */ /* 0x000fe200018f0eff */
[----:B------:R-:W4:Y:S01]  /*39c0*/  @P2 LDG.E.U8 R32, desc[UR8][R210.64] ;  /* 0x00000008d2202981 */ /* 0x000f22000c1e1100 */
[----:B------:R-:W-:Y:S01]  /*39d0*/  PRMT R19, RZ, 0x7610, R19 ;  /* 0x00007610ff137816 */ /* 0x000fe20000000013 */
[----:B-1----:R-:W-:Y:S01]  /*39e0*/  IMAD R3, R36, 0x17, RZ ;  /* 0x0000001724037824 */ /* 0x002fe200078e02ff */
[----:B------:R-:W-:Y:S01]  /*39f0*/  PRMT R27, RZ, 0x7610, R27 ;  /* 0x00007610ff1b7816 */ /* 0x000fe2000000001b */
[----:B------:R-:W4:Y:S01]  /*3a00*/  @P2 LDG.E.U8 R18, desc[UR8][R240.64] ;  /* 0x00000008f0122981 */ /* 0x000f22000c1e1100 */
[----:B------:R-:W-:Y:S01]  /*3a10*/  PRMT R34, RZ, 0x7610, R34 ;  /* 0x00007610ff227816 */ /* 0x000fe20000000022 */
[----:B--2---:R-:W-:Y:S01]  /*3a20*/  IMAD R7, R37, 0x1f, RZ ;  /* 0x0000001f25077824 */ /* 0x004fe200078e02ff */
[----:B------:R-:W-:Y:S01]  /*3a30*/  IADD3 R234, P4, PT, R5, R132, RZ ;  /* 0x0000008405ea7210 */ /* 0x000fe20007f9e0ff */
[----:B------:R-:W2:Y:S01]  /*3a40*/  @P2 LDG.E.U8 R26, desc[UR8][R224.64] ;  /* 0x00000008e01a2981 */ /* 0x000ea2000c1e1100 */
[----:B------:R-:W-:-:S02]  /*3a50*/  PRMT R20, RZ, 0x7610, R20 ;  /* 0x00007610ff147816 */ /* 0x000fc40000000014 */
[-C--:B------:R-:W-:Y:S01]  /*3a60*/  IADD3 R218, P3, PT, R3, R132.reuse, RZ ;  /* 0x0000008403da7210 */ /* 0x080fe20007f7e0ff */
[----:B------:R-:W2:Y:S01]  /*3a70*/  @P2 LDG.E.U8 R33, desc[UR8][R208.64] ;  /* 0x00000008d0212981 */ /* 0x000ea2000c1e1100 */
[----:B------:R-:W-:Y:S02]  /*3a80*/  PRMT R28, RZ, 0x7610, R28 ;  /* 0x00007610ff1c7816 */ /* 0x000fe4000000001c */
[----:B------:R-:W-:Y:S01]  /*3a90*/  PRMT R35, RZ, 0x7610, R35 ;  /* 0x00007610ff237816 */ /* 0x000fe20000000023 */
[----:B------:R-:W2:Y:S01]  /*3aa0*/  @P2 LDG.E.U8 R19, desc[UR8][R238.64] ;  /* 0x00000008ee132981 */ /* 0x000ea2000c1e1100 */
[----:B------:R-:W-:Y:S02]  /*3ab0*/  LEA.HI.X.SX32 R235, R5, R133, 0x1, P4 ;  /* 0x0000008505eb7211 */ /* 0x000fe400020f0eff */
[----:B------:R-:W-:Y:S01]  /*3ac0*/  PRMT R13, RZ, 0x7610, R13 ;  /* 0x00007610ff0d7816 */ /* 0x000fe2000000000d */
[----:B------:R-:W2:Y:S01]  /*3ad0*/  @P2 LDG.E.U8 R27, desc[UR8][R222.64] ;  /* 0x00000008de1b2981 */ /* 0x000ea2000c1e1100 */
[----:B------:R-:W-:-:S02]  /*3ae0*/  IADD3 R202, P4, PT, R7, R132, RZ ;  /* 0x0000008407ca7210 */ /* 0x000fc40007f9e0ff */
[----:B------:R-:W-:Y:S01]  /*3af0*/  PRMT R21, RZ, 0x7610, R21 ;  /* 0x00007610ff157816 */ /* 0x000fe20000000015 */
[----:B------:R-:W2:Y:S01]  /*3b00*/  @P2 LDG.E.U8 R34, desc[UR8][R206.64] ;  /* 0x00000008ce222981 */ /* 0x000ea2000c1e1100 */
[-C--:B------:R-:W-:Y:S02]  /*3b10*/  LEA.HI.X.SX32 R219, R3, R133.reuse, 0x1, P3 ;  /* 0x0000008503db7211 */ /* 0x080fe400018f0eff */
[----:B------:R-:W-:Y:S01]  /*3b20*/  PRMT R3, RZ, 0x7610, R3 ;  /* 0x00007610ff037816 */ /* 0x000fe20000000003 */
[----:B------:R-:W2:Y:S01]  /*3b30*/  @P2 LDG.E.U8 R20, desc[UR8][R236.64] ;  /* 0x00000008ec142981 */ /* 0x000ea2000c1e1100 */
[----:B------:R-:W-:Y:S02]  /*3b40*/  PRMT R5, RZ, 0x7610, R5 ;  /* 0x00007610ff057816 */ /* 0x000fe40000000005 */
[----:B------:R-:W-:Y:S01]  /*3b50*/  LEA.HI.X.SX32 R203, R7, R133, 0x1, P4 ;  /* 0x0000008507cb7211 */ /* 0x000fe200020f0eff */
[----:B------:R-:W2:Y:S04]  /*3b60*/  @P2 LDG.E.U8 R28, desc[UR8][R220.64] ;  /* 0x00000008dc1c2981 */ /* 0x000ea8000c1e1100 */
[----:B------:R-:W2:Y:S04]  /*3b70*/  @P2 LDG.E.U8 R35, desc[UR8][R204.64] ;  /* 0x00000008cc232981 */ /* 0x000ea8000c1e1100 */
[----:B------:R-:W2:Y:S04]  /*3b80*/  @P2 LDG.E.U8 R13, desc[UR8][R38.64] ;  /* 0x00000008260d2981 */ /* 0x000ea8000c1e1100 */
[----:B------:R-:W2:Y:S04]  /*3b90*/  @P2 LDG.E.U8 R21, desc[UR8][R234.64] ;  /* 0x00000008ea152981 */ /* 0x000ea8000c1e1100 */
[----:B------:R-:W2:Y:S04]  /*3ba0*/  @P2 LDG.E.U8 R3, desc[UR8][R218.64] ;  /* 0x00000008da032981 */ /* 0x000ea8000c1e1100 */
[----:B------:R-:W2:Y:S01]  /*3bb0*/  @P2 LDG.E.U8 R5, desc[UR8][R202.64] ;  /* 0x00000008ca052981 */ /* 0x000ea2000c1e1100 */
[----:B------:R-:W-:Y:S01]  /*3bc0*/  LOP3.LUT R0, R145, 0x80, RZ, 0xc0, !PT ;  /* 0x0000008091007812 */ /* 0x000fe200078ec0ff */
[----:B---3--:R-:W-:-:S04]  /*3bd0*/  @!UP0 UIADD3 UR10, UPT, UPT, -UR5, 0x100000, URZ ;  /* 0x00100000050a8890 */ /* 0x008fc8000fffe1ff */
[----:B------:R-:W-:Y:S02]  /*3be0*/  @!UP0 USHF.L.U32 UR11, UR10, 0xb, URZ ;  /* 0x0000000b0a0b8899 */ /* 0x000fe400080006ff */
[----:B------:R-:W-:Y:S01]  /*3bf0*/  @!UP0 USHF.L.U32 UR10, UR10, 0x1, URZ ;  /* 0x000000010a0a8899 */ /* 0x000fe200080006ff */
[----:B------:R-:W-:Y:S01]  /*3c00*/  IMAD.SHL.U32 R0, R0, 0x20, RZ ;  /* 0x0000002000007824 */ /* 0x000fe200078e00ff */
[----:B------:R-:W-:-:S04]  /*3c10*/  VOTEU.ALL UP1, P1 ;  /* 0x0000000000ff7886 */ /* 0x000fc80000820000 */
[----:B------:R-:W-:-:S04]  /*3c20*/  LOP3.LUT R134, R0, 0x7f, R145, 0xf8, !PT ;  /* 0x0000007f00867812 */ /* 0x000fc800078ef891 */
[C---:B------:R-:W-:Y:S02]  /*3c30*/  LOP3.LUT R36, R134.reuse, 0x10, RZ, 0x3c, !PT ;  /* 0x0000001086247812 */ /* 0x040fe400078e3cff */
[----:B------:R0:W1:Y:S01]  /*3c40*/  @!UP1 SYNCS.EXCH.64 URZ, [UR58+0xf008], UR10 ;  /* 0x00f0080a3aff95b2 */ /* 0x0000620008000100 */
[C---:B------:R-:W-:Y:S02]  /*3c50*/  LOP3.LUT R7, R134.reuse, 0x20, RZ, 0x3c, !PT ;  /* 0x0000002086077812 */ /* 0x040fe400078e3cff */
[----:B------:R-:W-:Y:S01]  /*3c60*/  LOP3.LUT R0, R134, 0x30, RZ, 0x3c, !PT ;  /* 0x0000003086007812 */ /* 0x000fe200078e3cff */
[----:B------:R-:W-:Y:S01]  /*3c70*/  STL.64 [R1+0x8], R38 ;  /* 0x0000082601007387 */ /* 0x000fe20000100a00 */
[----:B------:R-:W-:-:S04]  /*3c80*/  @!UP0 UIADD3 UR4, UPT, UPT, -UR5, 0x100000, URZ ;  /* 0x0010000005048890 */ /* 0x000fc8000fffe1ff */
[----:B------:R-:W-:Y:S02]  /*3c90*/  @!UP0 USHF.L.U32 UR5, UR4, 0xb, URZ ;  /* 0x0000000b04058899 */ /* 0x000fe400080006ff */
[----:B------:R-:W-:Y:S01]  /*3ca0*/  @!UP0 USHF.L.U32 UR4, UR4, 0x1, URZ ;  /* 0x0000000104048899 */ /* 0x000fe200080006ff */
[----:B------:R-:W-:Y:S01]  /*3cb0*/  ISETP.EQ.U32.AND P3, PT, RZ, UR41, P2 ;  /* 0x00000029ff007c0c */ /* 0x000fe20009762070 */
[----:B------:R-:W-:Y:S01]  /*3cc0*/  UIADD3 UR62, UPT, UPT, UR59, 0x100, URZ ;  /* 0x000001003b3e7890 */ /* 0x000fe2000fffe0ff */
[----:B------:R-:W-:-:S03]  /*3cd0*/  VOTEU.ALL UP1, P1 ;  /* 0x0000000000ff7886 */ /* 0x000fc60000820000 */
[----:B------:R-:W-:Y:S02]  /*3ce0*/  UIADD3 UR6, UPT, UPT, UR6, UR62, URZ ;  /* 0x0000003e06067290 */ /* 0x000fe4000fffe0ff */
[----:B0-----:R-:W-:Y:S02]  /*3cf0*/  UIADD3 UR10, UPT, UPT, UR58, 0xa000, URZ ;  /* 0x0000a0003a0a7890 */ /* 0x001fe4000fffe0ff */
[----:B------:R-:W-:Y:S04]  /*3d00*/  STS.U8 [R134+UR58+0x8000], R9 ;  /* 0x0080000986007988 */ /* 0x000fe8000800003a */
[----:B------:R-:W-:Y:S04]  /*3d10*/  STS.U8 [R134+UR58+0x8400], R15 ;  /* 0x0084000f86007988 */ /* 0x000fe8000800003a */
[----:B----4-:R-:W-:Y:S04]  /*3d20*/  STS.U8 [R134+UR58+0x8800], R23 ;  /* 0x0088001786007988 */ /* 0x010fe8000800003a */
[----:B------:R-:W-:Y:S04]  /*3d30*/  STS.U8 [R134+UR58+0x8c00], R29 ;  /* 0x008c001d86007988 */ /* 0x000fe8000800003a */
[----:B------:R0:W-:Y:S04]  /*3d40*/  STS.U8 [R36+UR58+0x8080], R4 ;  /* 0x0080800424007988 */ /* 0x0001e8000800003a */
[----:B------:R-:W-:Y:S04]  /*3d50*/  STS.U8 [R36+UR58+0x8480], R14 ;  /* 0x0084800e24007988 */ /* 0x000fe8000800003a */
[----:B------:R-:W-:Y:S01]  /*3d60*/  STS.U8 [R36+UR58+0x8880], R22 ;  /* 0x0088801624007988 */ /* 0x000fe2000800003a */
[----:B0-----:R-:W-:Y:S01]  /*3d70*/  LOP3.LUT R4, R134, 0x40, RZ, 0x3c, !PT ;  /* 0x0000004086047812 */ /* 0x001fe200078e3cff */
[----:B------:R-:W-:-:S02]  /*3d80*/  ULEA UR63, UR63, UR6, 0x12 ;  /* 0x000000063f3f7291 */ /* 0x000fc4000f8e90ff */
        /* <DEDUP_REMOVED lines=9> */
[----:B------:R-:W-:Y:S04]  /*3e20*/  STS.U8 [R4+UR58+0x8200], R10 ;  /* 0x0082000a04007988 */ /* 0x000fe8000800003a */
[----:B------:R-:W-:Y:S01]  /*3e30*/  STS.U8 [R4+UR58+0x8600], R18 ;  /* 0x0086001204007988 */ /* 0x000fe2000800003a */
[----:B0-----:R-:W-:-:S03]  /*3e40*/  LOP3.LUT R0, R134, 0x50, RZ, 0x3c, !PT ;  /* 0x0000005086007812 */ /* 0x001fc600078e3cff */
[----:B--2---:R-:W-:Y:S04]  /*3e50*/  STS.U8 [R4+UR58+0x8a00], R26 ;  /* 0x008a001a04007988 */ /* 0x004fe8000800003a */
[----:B------:R0:W-:Y:S04]  /*3e60*/  STS.U8 [R4+UR58+0x8e00], R33 ;  /* 0x008e002104007988 */ /* 0x0001e8000800003a */
[----:B------:R-:W-:Y:S04]  /*3e70*/  STS.U8 [R0+UR58+0x8280], R11 ;  /* 0x0082800b00007988 */ /* 0x000fe8000800003a */
[----:B------:R-:W-:Y:S01]  /*3e80*/  STS.U8 [R0+UR58+0x8680], R19 ;  /* 0x0086801300007988 */ /* 0x000fe2000800003a */
[----:B0-----:R-:W-:-:S03]  /*3e90*/  LOP3.LUT R4, R134, 0x60, RZ, 0x3c, !PT ;  /* 0x0000006086047812 */ /* 0x001fc600078e3cff */
[----:B------:R-:W-:Y:S04]  /*3ea0*/  STS.U8 [R0+UR58+0x8a80], R27 ;  /* 0x008a801b00007988 */ /* 0x000fe8000800003a */
[----:B------:R0:W-:Y:S04]  /*3eb0*/  STS.U8 [R0+UR58+0x8e80], R34 ;  /* 0x008e802200007988 */ /* 0x0001e8000800003a */
[----:B------:R2:W-:Y:S04]  /*3ec0*/  STS.U8 [R4+UR58+0x8300], R12 ;  /* 0x0083000c04007988 */ /* 0x0005e8000800003a */
[----:B------:R2:W-:Y:S01]  /*3ed0*/  STS.U8 [R4+UR58+0x8700], R20 ;  /* 0x0087001404007988 */ /* 0x0005e2000800003a */
[----:B0-----:R-:W-:-:S03]  /*3ee0*/  LOP3.LUT R0, R134, 0x70, RZ, 0x3c, !PT ;  /* 0x0000007086007812 */ /* 0x001fc600078e3cff */
[----:B------:R2:W-:Y:S04]  /*3ef0*/  STS.U8 [R4+UR58+0x8b00], R28 ;  /* 0x008b001c04007988 */ /* 0x0005e8000800003a */
[----:B------:R2:W-:Y:S04]  /*3f00*/  STS.U8 [R4+UR58+0x8f00], R35 ;  /* 0x008f002304007988 */ /* 0x0005e8000800003a */
[----:B------:R2:W-:Y:S04]  /*3f10*/  STS.U8 [R0+UR58+0x8380], R13 ;  /* 0x0083800d00007988 */ /* 0x0005e8000800003a */
[----:B------:R2:W-:Y:S04]  /*3f20*/  STS.U8 [R0+UR58+0x8780], R21 ;  /* 0x0087801500007988 */ /* 0x0005e8000800003a */
[----:B------:R2:W-:Y:S04]  /*3f30*/  STS.U8 [R0+UR58+0x8b80], R3 ;  /* 0x008b800300007988 */ /* 0x0005e8000800003a */
[----:B------:R2:W-:Y:S01]  /*3f40*/  STS.U8 [R0+UR58+0x8f80], R5 ;  /* 0x008f800500007988 */ /* 0x0005e2000800003a */
[----:B-1----:R0:W-:Y:S06]  /*3f50*/  MEMBAR.ALL.CTA ;  /* 0x0000000000007992 */ /* 0x0021ec0000008000 */
[----:B0-----:R-:W-:Y:S04]  /*3f60*/  FENCE.VIEW.ASYNC.S ;  /* 0x00000000000073c6 */ /* 0x001fe80000000000 */
[----:B------:R-:W0:Y:S02]  /*3f70*/  FENCE.VIEW.ASYNC.S ;  /* 0x00000000000073c6 */ /* 0x000e240000000000 */
[----:B0-----:R2:W0:Y:S02]  /*3f80*/  @!UP1 SYNCS.EXCH.64 URZ, [UR58+0xa000], UR4 ;  /* 0x00a000043aff95b2 */ /* 0x0014240008000100 */
[----:B0-----:R-:W-:Y:S06]  /*3f90*/  BAR.SYNC.DEFER_BLOCKING 0x0 ;  /* 0x0000000000007b1d */ /* 0x001fec0000010000 */
[----:B--2---:R-:W-:Y:S05]  /*3fa0*/  @!P3 BRA `(.L_x_6) ;  /* 0x0000000000d8b947 */ /* 0x004fea0003800000 */
[----:B------:R-:W-:Y:S02]  /*3fb0*/  USHF.R.U32.HI UR12, URZ, 0x4, UR58 ;  /* 0x00000004ff0c7899 */ /* 0x000fe4000801163a */
[----:B------:R-:W-:Y:S02]  /*3fc0*/  UIADD3 UR5, UPT, UPT, UR58, 0x8000, URZ ;  /* 0x000080003a057890 */ /* 0x000fe4000fffe0ff */
[----:B------:R-:W-:Y:S02]  /*3fd0*/  USGXT.U32 UR12, UR12, 0xe ;  /* 0x0000000e0c0c789a */ /* 0x000fe40008000000 */
[----:B------:R-:W-:Y:S02]  /*3fe0*/  USHF.R.U32.HI UR5, URZ, 0x4, UR5 ;  /* 0x00000004ff057899 */ /* 0x000fe40008011605 */
[----:B------:R-:W-:Y:S02]  /*3ff0*/  UIADD3 UR26, UP1, UPT, UR12, 0x100, URZ ;  /* 0x000001000c1a7890 */ /* 0x000fe4000ff3e0ff */
[----:B------:R-:W-:Y:S01]  /*4000*/  USGXT.U32 UR14, UR5, 0xe ;  /* 0x0000000e050e789a */ /* 0x000fe20008000000 */
[----:B------:R-:W-:Y:S01]  /*4010*/  UMOV UR4, URZ ;  /* 0x000000ff00047c82 */ /* 0x000fe20008000000 */
[----:B------:R-:W-:Y:S01]  /*4020*/  UMOV UR6, URZ ;  /* 0x000000ff00067c82 */ /* 0x000fe20008000000 */
[----:B------:R-:W-:-:S02]  /*4030*/  UIADD3.X UR27, UPT, UPT, UR4, 0x40004040, URZ, UP1, !UPT ;  /* 0x40004040041b7890 */ /* 0x000fc40008ffe4ff */
[----:B------:R-:W-:Y:S01]  /*4040*/  UIADD3 UR34, UP1, UPT, UR14, 0x2, URZ ;  /* 0x000000020e227890 */ /* 0x000fe2000ff3e0ff */
[----:B------:R-:W-:Y:S01]  /*4050*/  UMOV UR4, UR10 ;  /* 0x0000000a00047c82 */ /* 0x000fe20008000000 */
[----:B------:R-:W-:Y:S02]  /*4060*/  UMOV UR5, URZ ;  /* 0x000000ff00057c82 */ /* 0x000fe40008000000 */
[----:B------:R-:W-:Y:S01]  /*4070*/  UIADD3.X UR35, UPT, UPT, UR6, 0x40004040, URZ, UP1, !UPT ;  /* 0x4000404006237890 */ /* 0x000fe20008ffe4ff */
[----:B------:R-:W-:Y:S01]  /*4080*/  UMOV UR11, UR4 ;  /* 0x00000004000b7c82 */ /* 0x000fe20008000000 */
[----:B------:R-:W-:Y:S02]  /*4090*/  UIADD3.64 UR4, UPT, UPT, UR26, 0x100, URZ ;  /* 0x000001001a047897 */ /* 0x000fe4000fffe0ff */
[----:B------:R-:W-:Y:S02]  /*40a0*/  UIADD3.64 UR48, UPT, UPT, UR34, 0x2, URZ ;  /* 0x0000000222307897 */ /* 0x000fe4000fffe0ff */
[----:B------:R-:W-:-:S02]  /*40b0*/  UIADD3.64 UR36, UPT, UPT, UR26, 0x200, URZ ;  /* 0x000002001a247897 */ /* 0x000fc4000fffe0ff */
[----:B------:R-:W-:Y:S02]  /*40c0*/  UIADD3.64 UR50, UPT, UPT, UR34, 0x4, URZ ;  /* 0x0000000422327897 */ /* 0x000fe4000fffe0ff */
[----:B------:R-:W-:Y:S02]  /*40d0*/  UIADD3.64 UR38, UPT, UPT, UR26, 0x300, URZ ;  /* 0x000003001a267897 */ /* 0x000fe4000fffe0ff */
[----:B------:R-:W-:Y:S02]  /*40e0*/  UIADD3.64 UR52, UPT, UPT, UR34, 0xfe, URZ ;  /* 0x000000fe22347897 */ /* 0x000fe4000fffe0ff */
[----:B------:R-:W-:Y:S02]  /*40f0*/  UIADD3.64 UR42, UPT, UPT, UR26, 0x400, URZ ;  /* 0x000004001a2a7897 */ /* 0x000fe4000fffe0ff */
[----:B------:R-:W-:Y:S02]  /*4100*/  UIADD3.64 UR54, UPT, UPT, UR34, 0x100, URZ ;  /* 0x0000010022367897 */ /* 0x000fe4000fffe0ff */
[----:B------:R-:W-:-:S02]  /*4110*/  UIADD3.64 UR44, UPT, UPT, UR26, 0x500, URZ ;  /* 0x000005001a2c7897 */ /* 0x000fc4000fffe0ff */
[----:B------:R-:W-:Y:S01]  /*4120*/  UIADD3.64 UR56, UPT, UPT, UR34, 0x102, URZ ;  /* 0x0000010222387897 */ /* 0x000fe2000fffe0ff */
[----:B------:R-:W-:Y:S01]  /*4130*/  UMOV UR16, 0x0 ;  /* 0x0000000000107882 */ /* 0x000fe20000000000 */
[----:B------:R-:W-:Y:S01]  /*4140*/  UMOV UR17, 0x8088010 ;  /* 0x0808801000117882 */ /* 0x000fe20000000000 */
[----:B------:R-:W-:Y:S01]  /*4150*/  UIADD3.64 UR46, UPT, UPT, UR26, 0x600, URZ ;  /* 0x000006001a2e7897 */ /* 0x000fe2000fffe0ff */
[----:B------:R-:W-:Y:S01]  /*4160*/  UMOV UR13, 0x40004040 ;  /* 0x40004040000d7882 */ /* 0x000fe20000000000 */
[----:B------:R-:W-:Y:S01]  /*4170*/  UIADD3.64 UR68, UPT, UPT, UR34, 0x104, URZ ;  /* 0x0000010422447897 */ /* 0x000fe2000fffe0ff */
[----:B------:R-:W-:Y:S01]  /*4180*/  UMOV UR15, 0x40004040 ;  /* 0x40004040000f7882 */ /* 0x000fe20000000000 */
[----:B------:R-:W-:Y:S01]  /*4190*/  UMOV UR18, 0x0 ;  /* 0x0000000000127882 */ /* 0x000fe20000000000 */
[----:B------:R-:W-:Y:S01]  /*41a0*/  UMOV UR19, 0x8088010 ;  /* 0x0808801000137882 */ /* 0x000fe20000000000 */
[----:B------:R-:W-:Y:S01]  /*41b0*/  UMOV UR20, 0x0 ;  /* 0x0000000000147882 */ /* 0x000fe20000000000 */
[----:B------:R-:W-:Y:S01]  /*41c0*/  UMOV UR21, 0x8088010 ;  /* 0x0808801000157882 */ /* 0x000fe20000000000 */
[----:B------:R0:W-:Y:S01]  /*41d0*/  UTCQMMA gdesc[UR12], gdesc[UR14], tmem[UR62], tmem[UR16], idesc[UR17], !UPT ;  /* 0x00ff100e0c0075ea */ /* 0x0001e2000f80033e */
[----:B------:R-:W-:Y:S01]  /*41e0*/  UMOV UR24, 0x0 ;  /* 0x0000000000187882 */ /* 0x000fe20000000000 */
[----:B------:R-:W-:Y:S01]  /*41f0*/  UMOV UR25, 0x8088010 ;  /* 0x0808801000197882 */ /* 0x000fe20000000000 */
[----:B------:R0:W-:Y:S01]  /*4200*/  UTCQMMA gdesc[UR26], gdesc[UR34], tmem[UR62], tmem[UR18], idesc[UR19], UPT ;  /* 0x00ff12221a0075ea */ /* 0x0001e2000b80033e */
        /* <DEDUP_REMOVED lines=12> */
[----:B------:R0:W-:Y:S01]  /*42d0*/  UTCQMMA gdesc[UR44], gdesc[UR56], tmem[UR62], tmem[UR28], idesc[UR29], UPT ;  /* 0x00ff1c382c0075ea */ /* 0x0001e2000b80033e */
[----:B------:R0:W-:Y:S01]  /*42e0*/  UTCQMMA gdesc[UR46], gdesc[UR68], tmem[UR62], tmem[UR32], idesc[UR33], UPT ;  /* 0x00ff20442e0075ea */ /* 0x0001e2000b80033e */
[----:B------:R0:W-:Y:S01]  /*42f0*/  UTCBAR [UR11], URZ ;  /* 0x000000ff0b0073e9 */ /* 0x0001e200080000ff */
[----:B------:R-:W-:Y:S01]  /*4300*/  NOP ;  /* 0x0000000000007918 */ /* 0x000fe20000000000 */
.L_x_6:
[----:B------:R-:W-:Y:S05]  /*4310*/  @!P2 BRA `(.L_x_7) ;  /* 0x000000000008a947 */ /* 0x000fea0003800000 */
[----:B------:R-:W1:Y:S02]  /*4320*/  SYNCS.PHASECHK.TRANS64.TRYWAIT P4, [UR58+0xa000], RZ ;  /* 0x00a000ffff0075a7 */ /* 0x000e64000808113a */
[----:B-1----:R-:W-:Y:S05]  /*4330*/  @!P4 BRA `(.L_x_8) ;  /* 0x000000a800a4c947 */ /* 0x002fea0003800000 */
.L_x_7:
[----:B------:R-:W-:Y:S06]  /*4340*/  BAR.SYNC.DEFER_BLOCKING 0x0 ;  /* 0x0000000000007b1d */ /* 0x000fec0000010000 */
[----:B0-----:R-:W0:Y:S02]  /*4350*/  LDCU UR11, c[0x0][0x3a8] ;  /* 0x00007500ff0b77ac */ /* 0x001e240008000800 */
[----:B------:R-:W1:Y:S01]  /*4360*/  LDC.64 R138, c[0x0][0x390] ;  /* 0x0000e400ff8a7b82 */ /* 0x000e620000000a00 */
[----:B------:R-:W-:Y:S01]  /*4370*/  LDTM.16dp32bit_t0_t15.x16 R4, tmem[UR63] ;  /* 0x0000003f000479ee */ /* 0x000fe20008a00000 */
[----:B------:R-:W0:Y:S01]  /*4380*/  LDTM.16dp32bit_t16_t31.x16 R4, tmem[UR63+0x10] ;  /* 0x0000103f000479ee */ /* 0x000e220008a20000 */
[----:B------:R-:W2:Y:S01]  /*4390*/  S2R R32, SR_TID.X ;  /* 0x0000000000207919 */ /* 0x000ea20000002100 */
[----:B------:R-:W3:Y:S01]  /*43a0*/  LDCU UR65, c[0x0][0x3d4] ;  /* 0x00007a80ff4177ac */ /* 0x000ee20008000800 */
[----:B------:R-:W4:Y:S03]  /*43b0*/  LDCU UR4, c[0x0][0x3d0] ;  /* 0x00007a00ff0477ac */ /* 0x000f260008000800 */
[----:B------:R-:W5:Y:S01]  /*43c0*/  LDC R28, c[0x0][0x3d8] ;  /* 0x0000f600ff1c7b82 */ /* 0x000f620000000800 */
[----:B------:R-:W1:Y:S07]  /*43d0*/  LDCU UR6, c[0x0][0x3d8] ;  /* 0x00007b00ff0677ac */ /* 0x000e6e0008000800 */
[----:B------:R-:W1:Y:S08]  /*43e0*/  LDC R30, c[0x0][0x3d8] ;  /* 0x0000f600ff1e7b82 */ /* 0x000e700000000800 */
[----:B------:R-:W1:Y:S01]  /*43f0*/  LDC R29, c[0x0][0x3d8] ;  /* 0x0000f600ff1d7b82 */ /* 0x000e620000000800 */
[----:B0-----:R-:W-:Y:S01]  /*4400*/  FMUL R0, R4, UR11 ;  /* 0x0000000b04007c20 */ /* 0x001fe20008400000 */
[----:B------:R-:W-:Y:S01]  /*4410*/  FMUL R3, R5, UR11 ;  /* 0x0000000b05037c20 */ /* 0x000fe20008400000 */
[----:B------:R-:W-:Y:S01]  /*4420*/  FMUL R20, R6, UR11 ;  /* 0x0000000b06147c20 */ /* 0x000fe20008400000 */
[----:B------:R-:W-:Y:S01]  /*4430*/  FMUL R21, R7, UR11 ;  /* 0x0000000b07157c20 */ /* 0x000fe20008400000 */
[----:B------:R-:W-:Y:S01]  /*4440*/  FMUL R22, R8, UR11 ;  /* 0x0000000b08167c20 */ /* 0x000fe20008400000 */
[----:B----4-:R-:W-:-:S02]  /*4450*/  UIMAD UR4, UR7, UR4, URZ ;  /* 0x00000004070472a4 */ /* 0x010fc4000f8e02ff */
[----:B------:R-:W-:Y:S01]  /*4460*/  FMNMX3 R20, R0, R3, R20, !PT ;  /* 0x0000000300147276 */ /* 0x000fe20007800014 */
[----:B------:R-:W-:Y:S01]  /*4470*/  FMUL R0, R9, UR11 ;  /* 0x0000000b09007c20 */ /* 0x000fe20008400000 */
[----:B------:R-:W-:Y:S01]  /*4480*/  FMUL R3, R10, UR11 ;  /* 0x0000000b0a037c20 */ /* 0x000fe20008400000 */
[----:B------:R-:W-:Y:S01]  /*4490*/  USHF.R.S32.HI UR5, URZ, 0x1f, UR4 ;  /* 0x0000001fff057899 */ /* 0x000fe20008011404 */
[----:B------:R-:W-:Y:S01]  /*44a0*/  FMNMX3 R22, R20, R21, R22, !PT ;  /* 0x0000001514167276 */ /* 0x000fe20007800016 */
[----:B------:R-:W-:Y:S01]  /*44b0*/  FMUL R20, R11, UR11 ;  /* 0x0000000b0b147c20 */ /* 0x000fe20008400000 */
[----:B------:R-:W-:Y:S01]  /*44c0*/  FMUL R21, R12, UR11 ;  /* 0x0000000b0c157c20 */ /* 0x000fe20008400000 */
[----:B--2---:R-:W-:Y:S01]  /*44d0*/  SHF.R.U32.HI R24, RZ, 0x1, R32 ;  /* 0x00000001ff187819 */ /* 0x004fe20000011620 */
[----:B------:R-:W0:Y:S01]  /*44e0*/  @!P1 SYNCS.CCTL.IV [UR58+0xa000] ;  /* 0x00a00000ff0099b1 */ /* 0x000e22000800003a */
[----:B------:R-:W-:Y:S01]  /*44f0*/  FMNMX3 R22, R22, R0, R3, !PT ;  /* 0x0000000016167276 */ /* 0x000fe20007800003 */
[----:B------:R-:W-:Y:S01]  /*4500*/  FMUL R0, R13, UR11 ;  /* 0x0000000b0d007c20 */ /* 0x000fe20008400000 */
[----:B------:R-:W-:Y:S01]  /*4510*/  FMUL R3, R14, UR11 ;  /* 0x0000000b0e037c20 */ /* 0x000fe20008400000 */
[----:B------:R-:W-:Y:S01]  /*4520*/  NOP ;  /* 0x0000000000007918 */ /* 0x000fe20000000000 */
[----:B------:R-:W-:Y:S01]  /*4530*/  FMNMX3 R22, R22, R20, R21, !PT ;  /* 0x0000001416167276 */ /* 0x000fe20007800015 */
[----:B------:R-:W-:Y:S01]  /*4540*/  FMUL R20, R15, UR11 ;  /* 0x0000000b0f147c20 */ /* 0x000fe20008400000 */
[----:B------:R-:W-:Y:S01]  /*4550*/  FMUL R21, R16, UR11 ;  /* 0x0000000b10157c20 */ /* 0x000fe20008400000 */
[----:B------:R-:W2:Y:S01]  /*4560*/  LDC R37, c[0x0][0x3d8] ;  /* 0x0000f600ff257b82 */ /* 0x000ea20000000800 */
[----:B------:R-:W-:Y:S01]  /*4570*/  FMNMX3 R22, R22, R0, R3, !PT ;  /* 0x0000000016167276 */ /* 0x000fe20007800003 */
[----:B------:R-:W-:Y:S01]  /*4580*/  FMUL R0, R17, UR11 ;  /* 0x0000000b11007c20 */ /* 0x000fe20008400000 */
[----:B------:R-:W-:-:S02]  /*4590*/  FMUL R3, R18, UR11 ;  /* 0x0000000b12037c20 */ /* 0x000fc40008400000 */
[----:B------:R-:W-:Y:S01]  /*45a0*/  FMNMX3 R21, R22, R20, R21, !PT ;  /* 0x0000001416157276 */ /* 0x000fe20007800015 */
[----:B------:R-:W-:Y:S01]  /*45b0*/  FMUL R20, R19, UR11 ;  /* 0x0000000b13147c20 */ /* 0x000fe20008400000 */
[--C-:B------:R-:W-:Y:S01]  /*45c0*/  SHF.R.U32.HI R22, RZ, 0x5, R32.reuse ;  /* 0x00000005ff167819 */ /* 0x100fe20000011620 */
[----:B------:R-:W4:Y:S01]  /*45d0*/  LDC R45, c[0x0][0x3d8] ;  /* 0x0000f600ff2d7b82 */ /* 0x000f220000000800 */
[----:B------:R-:W-:Y:S02]  /*45e0*/  FMNMX3 R3, R21, R0, R3, !PT ;  /* 0x0000000015037276 */ /* 0x000fe40007800003 */
[----:B------:R-:W-:Y:S02]  /*45f0*/  SHF.R.U32.HI R21, RZ, 0x2, R32 ;  /* 0x00000002ff157819 */ /* 0x000fe40000011620 */
[----:B------:R-:W-:Y:S02]  /*4600*/  FMNMX R20, R20, R3, !PT ;  /* 0x0000000314147209 */ /* 0x000fe40007800000 */
[----:B------:R-:W-:Y:S01]  /*4610*/  LOP3.LUT R0, R32, 0x1f, RZ, 0xc0, !PT ;  /* 0x0000001f20007812 */ /* 0x000fe200078ec0ff */
[----:B------:R-:W0:Y:S02]  /*4620*/  LDC R55, c[0x0][0x3d8] ;  /* 0x0000f600ff377b82 */ /* 0x000e240000000800 */
[----:B------:R-:W1:Y:S06]  /*4630*/  SHFL.BFLY PT, R3, R20, 0x10, 0x1f ;  /* 0x0e001f0014037f89 */ /* 0x000e6c00000e0000 */
[----:B------:R-:W0:Y:S08]  /*4640*/  LDC R61, c[0x0][0x3d8] ;  /* 0x0000f600ff3d7b82 */ /* 0x000e300000000800 */
[----:B------:R-:W0:Y:S08]  /*4650*/  LDC R71, c[0x0][0x3d8] ;  /* 0x0000f600ff477b82 */ /* 0x000e300000000800 */
[----:B------:R-:W0:Y:S01]  /*4660*/  LDC R77, c[0x0][0x3d8] ;  /* 0x0000f600ff4d7b82 */ /* 0x000e220000000800 */
[----:B-1----:R-:W-:-:S02]  /*4670*/  FMNMX3 R3, R20, -INF , R3, !PT ;  /* 0xff80000014037876 */ /* 0x002fc40007800003 */
[----:B------:R-:W-:Y:S01]  /*4680*/  LOP3.LUT R20, R21, 0x38, RZ, 0xc0, !PT ;  /* 0x0000003815147812 */ /* 0x000fe200078ec0ff */
[----:B---3--:R-:W-:-:S03]  /*4690*/  IMAD R21, R0, UR65, RZ ;  /* 0x0000004100157c24 */ /* 0x008fc6000f8e02ff */
[----:B------:R-:W-:Y:S01]  /*46a0*/  LOP3.LUT R0, R20, 0x1f, R32, 0xf8, !PT ;  /* 0x0000001f14007812 */ /* 0x000fe200078ef820 */
[----:B------:R-:W1:Y:S01]  /*46b0*/  LDC R81, c[0x0][0x3d8] ;  /* 0x0000f600ff517b82 */ /* 0x000e620000000800 */
[----:B------:R-:W-:Y:S01]  /*46c0*/  SGXT.U32 R20, R22, 0x3 ;  /* 0x000000031614781a */ /* 0x000fe20000000000 */
[----:B------:R-:W-:Y:S01]  /*46d0*/  FADD R22, -R3, -INF ;  /* 0xff80000003167421 */ /* 0x000fe20000000100 */
[----:B------:R-:W-:Y:S01]  /*46e0*/  SHF.R.S32.HI R26, RZ, 0x1f, R21 ;  /* 0x0000001fff1a7819 */ /* 0x000fe20000011415 */
[----:B------:R-:W-:Y:S01]  /*46f0*/  IMAD.SHL.U32 R0, R0, 0x10, RZ ;  /* 0x0000001000007824 */ /* 0x000fe200078e00ff */
[----:B------:R-:W-:Y:S01]  /*4700*/  IADD3 R138, P4, P5, R21, UR4, R138 ;  /* 0x00000004158a7c10 */ /* 0x000fe2000fd9e08a */
[----:B------:R-:W-:Y:S02]  /*4710*/  IMAD R21, R20, UR6, RZ ;  /* 0x0000000614157c24 */ /* 0x000fe4000f8e02ff */
[----:B------:R-:W-:Y:S01]  /*4720*/  FMUL R22, R22, 1.4426950216293334961 ;  /* 0x3fb8aa3b16167820 */ /* 0x000fe20000400000 */
[----:B------:R-:W-:-:S02]  /*4730*/  LOP3.LUT R23, R0, 0x1b0, RZ, 0xc0, !PT ;  /* 0x000001b000177812 */ /* 0x000fc400078ec0ff */
[----:B------:R-:W-:Y:S01]  /*4740*/  IADD3.X R20, PT, PT, R26, UR5, R139, P4, P5 ;  /* 0x000000051a147c10 */ /* 0x000fe2000a7ea48b */
[----:B------:R3:W0:Y:S01]  /*4750*/  MUFU.EX2 R137, R22 ;  /* 0x0000001600897308 */ /* 0x0006220000000800 */
[----:B------:R-:W0:Y:S01]  /*4760*/  LDC R26, c[0x0][0x3d8] ;  /* 0x0000f600ff1a7b82 */ /* 0x000e220000000800 */
[----:B------:R-:W-:Y:S01]  /*4770*/  LOP3.LUT R24, R23, 0x40, R24, 0xf8, !PT ;  /* 0x0000004017187812 */ /* 0x000fe200078ef818 */
[----:B-----5:R-:W-:Y:S01]  /*4780*/  IMAD R23, R28, 0x8, R21 ;  /* 0x000000081c177824 */ /* 0x020fe200078e0215 */
[----:B------:R-:W-:-:S03]  /*4790*/  IADD3 R200, P4, PT, R21, R138, RZ ;  /* 0x0000008a15c87210 */ /* 0x000fc60007f9e0ff */
[----:B------:R-:W-:Y:S01]  /*47a0*/  IMAD R27, R30, 0x8, R23 ;  /* 0x000000081e1b7824 */ /* 0x000fe200078e0217 */
[----:B------:R-:W-:Y:S01]  /*47b0*/  LEA.HI.X.SX32 R201, R21, R20, 0x1, P4 ;  /* 0x0000001415c97211 */ /* 0x000fe200020f0eff */
[----:B------:R-:W5:Y:S01]  /*47c0*/  LDC R28, c[0x0][0x3d8] ;  /* 0x0000f600ff1c7b82 */ /* 0x000f620000000800 */
[----:B------:R-:W-:Y:S01]  /*47d0*/  IADD3 R198, P4, PT, R23, R138, RZ ;  /* 0x0000008a17c67210 */ /* 0x000fe20007f9e0ff */
[----:B------:R-:W-:Y:S01]  /*47e0*/  UIADD3 UR4, UPT, UPT, UR41, 0x18, URZ ;  /* 0x0000001829047890 */ /* 0x000fe2000fffe0ff */
[----:B------:R-:W-:Y:S01]  /*47f0*/  VIADD R31, R24, UR58 ;  /* 0x0000003a181f7c36 */ /* 0x000fe20008000000 */
[----:B------:R-:W-:-:S04]  /*4800*/  PRMT R21, RZ, 0x7610, R21 ;  /* 0x00007610ff157816 */ /* 0x000fc80000000015 */
[----:B---3--:R-:W3:Y:S01]  /*4810*/  LDC R22, c[0x0][0x3d8] ;  /* 0x0000f600ff167b82 */ /* 0x008ee20000000800 */
[----:B------:R-:W-:Y:S01]  /*4820*/  LEA.HI.X.SX32 R199, R23, R20, 0x1, P4 ;  /* 0x0000001417c77211 */ /* 0x000fe200020f0eff */
[----:B------:R-:W-:Y:S01]  /*4830*/  IMAD R29, R29, UR4, RZ ;  /* 0x000000041d1d7c24 */ /* 0x000fe2000f8e02ff */
[C---:B------:R-:W-:Y:S01]  /*4840*/  IADD3 R196, P4, PT, R27.reuse, R138, RZ ;  /* 0x0000008a1bc47210 */ /* 0x040fe20007f9e0ff */
[----:B------:R-:W-:Y:S04]  /*4850*/  STL [R1+0x44], R31 ;  /* 0x0000441f01007387 */ /* 0x000fe80000100800 */
[----:B------:R-:W1:Y:S01]  /*4860*/  LDC R24, c[0x0][0x3d8] ;  /* 0x0000f600ff187b82 */ /* 0x000e620000000800 */
[----:B------:R-:W-:Y:S01]  /*4870*/  LEA.HI.X.SX32 R197, R27, R20, 0x1, P4 ;  /* 0x000000141bc57211 */ /* 0x000fe200020f0eff */
[----:B0-----:R-:W-:Y:S01]  /*4880*/  IMAD R27, R26, 0x10, R27 ;  /* 0x000000101a1b7824 */ /* 0x001fe200078e021b */
[----:B------:R5:W-:Y:S01]  /*4890*/  STSM.16.M88 [R31+0x8000], R137 ;  /* 0x008000891f007844 */ /* 0x000be20000000000 */
[----:B------:R-:W-:-:S04]  /*48a0*/  IADD3 R194, P4, PT, R29, R138, RZ ;  /* 0x0000008a1dc27210 */ /* 0x000fc80007f9e0ff */
[----:B------:R-:W0:Y:S01]  /*48b0*/  LDC R26, c[0x0][0x3d8] ;  /* 0x0000f600ff1a7b82 */ /* 0x000e220000000800 */
[----:B------:R-:W-:Y:S01]  /*48c0*/  LEA.HI.X.SX32 R195, R29, R20, 0x1, P4 ;  /* 0x000000141dc37211 */ /* 0x000fe200020f0eff */
[----:B------:R-:W-:Y:S01]  /*48d0*/  UIADD3 UR4, UPT, UPT, UR41, 0x38, URZ ;  /* 0x0000003829047890 */ /* 0x000fe2000fffe0ff */
[----:B------:R-:W-:-:S05]  /*48e0*/  IADD3 R192, P5, PT, R27, R138, RZ ;  /* 0x0000008a1bc07210 */ /* 0x000fca0007fbe0ff */
[----:B------:R-:W-:Y:S01]  /*48f0*/  BAR.SYNC.DEFER_BLOCKING 0x0 ;  /* 0x0000000000007b1d */ /* 0x000fe20000010000 */
[----:B-----5:R-:W-:-:S04]  /*4900*/  IMAD R31, R28, 0x8, R27 ;  /* 0x000000081c1f7824 */ /* 0x020fc800078e021b */
[----:B---3--:R-:W-:Y:S01]  /*4910*/  IMAD R35, R22, 0x8, R31 ;  /* 0x0000000816237824 */ /* 0x008fe200078e021f */
[C---:B------:R-:W-:Y:S02]  /*4920*/  IADD3 R190, P4, PT, R31.reuse, R138, RZ ;  /* 0x0000008a1fbe7210 */ /* 0x040fe40007f9e0ff */
[----:B------:R-:W3:Y:S02]  /*4930*/  LDC R22, c[0x0][0x3d8] ;  /* 0x0000f600ff167b82 */ /* 0x000ee40000000800 */
[----:B------:R-:W-:Y:S02]  /*4940*/  LEA.HI.X.SX32 R191, R31, R20, 0x1, P4 ;  /* 0x000000141fbf7211 */ /* 0x000fe400020f0eff */
[----:B------:R-:W-:-:S04]  /*4950*/  IADD3 R188, P4, PT, R35, R138, RZ ;  /* 0x0000008a23bc7210 */ /* 0x000fc80007f9e0ff */
[----:B------:R-:W5:Y:S01]  /*4960*/  LDC R28, c[0x0][0x3d8] ;  /* 0x0000f600ff1c7b82 */ /* 0x000f620000000800 */
[----:B------:R-:W-:Y:S01]  /*4970*/  LEA.HI.X.SX32 R189, R35, R20, 0x1, P4 ;  /* 0x0000001423bd7211 */ /* 0x000fe200020f0eff */
[----:B-1----:R-:W-:-:S06]  /*4980*/  IMAD R35, R24, 0x10, R35 ;  /* 0x0000001018237824 */ /* 0x002fcc00078e0223 */
[----:B------:R-:W1:Y:S01]  /*4990*/  LDC R24, c[0x0][0x3d8] ;  /* 0x0000f600ff187b82 */ /* 0x000e620000000800 */
[----:B0-----:R-:W-:Y:S02]  /*49a0*/  IMAD R41, R26, 0x8, R35 ;  /* 0x000000081a297824 */ /* 0x001fe400078e0223 */
[----:B--2---:R-:W-:Y:S01]  /*49b0*/  IMAD R37, R37, UR4, RZ ;  /* 0x0000000425257c24 */ /* 0x004fe2000f8e02ff */
[----:B------:R-:W-:Y:S01]  /*49c0*/  LEA.HI.X.SX32 R193, R27, R20, 0x1, P5 ;  /* 0x000000141bc17211 */ /* 0x000fe200028f0eff */
[----:B------:R-:W2:Y:S01]  /*49d0*/  @P2 LDG.E.U8 R21, desc[UR8][R200.64] ;  /* 0x00000008c8152981 */ /* 0x000ea2000c1e1100 */
[----:B------:R-:W-:Y:S02]  /*49e0*/  PRMT R23, RZ, 0x7610, R23 ;  /* 0x00007610ff177816 */ /* 0x000fe40000000017 */
[----:B------:R-:W0:Y:S01]  /*49f0*/  LDC R26, c[0x0][0x3d8] ;  /* 0x0000f600ff1a7b82 */ /* 0x000e220000000800 */
[----:B---3--:R-:W-:Y:S01]  /*4a00*/  IMAD R43, R22, 0x8, R41 ;  /* 0x00000008162b7824 */ /* 0x008fe200078e0229 */
[----:B------:R-:W-:-:S02]  /*4a10*/  IADD3 R184, P5, PT, R35, R138, RZ ;  /* 0x0000008a23b87210 */ /* 0x000fc40007fbe0ff */
[----:B------:R-:W-:Y:S01]  /*4a20*/  IADD3 R186, P4, PT, R37, R138, RZ ;  /* 0x0000008a25ba7210 */ /* 0x000fe20007f9e0ff */
[----:B------:R-:W-:Y:S01]  /*4a30*/  UIADD3 UR4, UPT, UPT, UR41, 0x58, URZ ;  /* 0x0000005829047890 */ /* 0x000fe2000fffe0ff */
[----:B------:R-:W-:Y:S01]  /*4a40*/  PRMT R25, RZ, 0x7610, R25 ;  /* 0x00007610ff197816 */ /* 0x000fe20000000019 */
[----:B------:R-:W3:Y:S01]  /*4a50*/  @P2 LDG.E.U8 R23, desc[UR8][R198.64] ;  /* 0x00000008c6172981 */ /* 0x000ee2000c1e1100 */
[----:B------:R-:W5:Y:S01]  /*4a60*/  LDC R22, c[0x0][0x3d8] ;  /* 0x0000f600ff167b82 */ /* 0x000f620000000800 */
[----:B-1----:R-:W-:Y:S01]  /*4a70*/  IMAD R47, R24, 0x10, R43 ;  /* 0x00000010182f7824 */ /* 0x002fe200078e022b */
[----:B------:R-:W-:-:S06]  /*4a80*/  LEA.HI.X.SX32 R185, R35, R20, 0x1, P5 ;  /* 0x0000001423b97211 */ /* 0x000fcc00028f0eff */
[----:B------:R-:W1:Y:S01]  /*4a90*/  LDC R24, c[0x0][0x3d8] ;  /* 0x0000f600ff187b82 */ /* 0x000e620000000800 */
[----:B------:R-:W-:Y:S01]  /*4aa0*/  LEA.HI.X.SX32 R187, R37, R20, 0x1, P4 ;  /* 0x0000001425bb7211 */ /* 0x000fe200020f0eff */
[----:B----4-:R-:W-:Y:S01]  /*4ab0*/  IMAD R45, R45, UR4, RZ ;  /* 0x000000042d2d7c24 */ /* 0x010fe2000f8e02ff */
[----:B------:R-:W-:Y:S01]  /*4ac0*/  PRMT R27, RZ, 0x7610, R27 ;  /* 0x00007610ff1b7816 */ /* 0x000fe2000000001b */
[----:B------:R-:W4:Y:S01]  /*4ad0*/  @P2 LDG.E.U8 R25, desc[UR8][R196.64] ;  /* 0x00000008c4192981 */ /* 0x000f22000c1e1100 */
[----:B------:R-:W-:Y:S01]  /*4ae0*/  PRMT R29, RZ, 0x7610, R29 ;  /* 0x00007610ff1d7816 */ /* 0x000fe2000000001d */
[----:B0-----:R-:W-:Y:S02]  /*4af0*/  IMAD R49, R26, 0x8, R47 ;  /* 0x000000081a317824 */ /* 0x001fe400078e022f */
[----:B------:R-:W0:Y:S01]  /*4b00*/  LDC R26, c[0x0][0x3d8] ;  /* 0x0000f600ff1a7b82 */ /* 0x000e220000000800 */
[-C--:B------:R-:W-:Y:S02]  /*4b10*/  IADD3 R182, P4, PT, R41, R138.reuse, RZ ;  /* 0x0000008a29b67210 */ /* 0x080fe40007f9e0ff */
[----:B------:R-:W-:Y:S01]  /*4b20*/  IADD3 R180, P5, PT, R43, R138, RZ ;  /* 0x0000008a2bb47210 */ /* 0x000fe20007fbe0ff */
[----:B------:R-:W-:Y:S01]  /*4b30*/  UIADD3 UR4, UPT, UPT, UR41, 0x78, URZ ;  /* 0x0000007829047890 */ /* 0x000fe2000fffe0ff */
[----:B------:R-:W-:Y:S01]  /*4b40*/  PRMT R33, RZ, 0x7610, R33 ;  /* 0x00007610ff217816 */ /* 0x000fe20000000021 */
[----:B-----5:R-:W-:Y:S01]  /*4b50*/  IMAD R51, R22, 0x8, R49 ;  /* 0x0000000816337824 */ /* 0x020fe200078e0231 */
[----:B------:R-:W-:Y:S01]  /*4b60*/  PRMT R31, RZ, 0x7610, R31 ;  /* 0x00007610ff1f7816 */ /* 0x000fe2000000001f */
[----:B------:R-:W5:Y:S01]  /*4b70*/  LDC R22, c[0x0][0x3d8] ;  /* 0x0000f600ff167b82 */ /* 0x000f620000000800 */
[-C--:B------:R-:W-:Y:S01]  /*4b80*/  LEA.HI.X.SX32 R183, R41, R20.reuse, 0x1, P4 ;  /* 0x0000001429b77211 */ /* 0x080fe200020f0eff */
[----:B------:R-:W2:Y:S01]  /*4b90*/  @P2 LDG.E.U8 R27, desc[UR8][R192.64] ;  /* 0x00000008c01b2981 */ /* 0x000ea2000c1e1100 */
[----:B------:R-:W-:Y:S01]  /*4ba0*/  LEA.HI.X.SX32 R181, R43, R20, 0x1, P5 ;  /* 0x000000142bb57211 */ /* 0x000fe200028f0eff */
[----:B------:R-:W-:Y:S01]  /*4bb0*/  IMAD R55, R55, UR4, RZ ;  /* 0x0000000437377c24 */ /* 0x000fe2000f8e02ff */
[----:B------:R-:W-:Y:S01]  /*4bc0*/  PRMT R35, RZ, 0x7610, R35 ;  /* 0x00007610ff237816 */ /* 0x000fe20000000023 */
[----:B------:R-:W2:Y:S01]  /*4bd0*/  @P2 LDG.E.U8 R29, desc[UR8][R194.64] ;  /* 0x00000008c21d2981 */ /* 0x000ea2000c1e1100 */
[----:B-1----:R-:W-:-:S02]  /*4be0*/  IMAD R53, R24, 0x10, R51 ;  /* 0x0000001018357824 */ /* 0x002fc400078e0233 */
[----:B------:R-:W1:Y:S01]  /*4bf0*/  LDC R24, c[0x0][0x3d8] ;  /* 0x0000f600ff187b82 */ /* 0x000e620000000800 */
[-C--:B------:R-:W-:Y:S01]  /*4c00*/  IADD3 R176, P4, PT, R47, R138.reuse, RZ ;  /* 0x0000008a2fb07210 */ /* 0x080fe20007f9e0ff */
[----:B------:R-:W-:Y:S01]  /*4c10*/  UIADD3 UR4, UPT, UPT, UR41, 0x98, URZ ;  /* 0x0000009829047890 */ /* 0x000fe2000fffe0ff */
[----:B------:R-:W-:Y:S01]  /*4c20*/  PRMT R39, RZ, 0x7610, R39 ;  /* 0x00007610ff277816 */ /* 0x000fe20000000027 */
[----:B------:R-:W2:Y:S01]  /*4c30*/  @P2 LDG.E.U8 R33, desc[UR8][R190.64] ;  /* 0x00000008be212981 */ /* 0x000ea2000c1e1100 */
[----:B0-----:R-:W-:Y:S01]  /*4c40*/  IMAD R57, R26, 0x8, R53 ;  /* 0x000000081a397824 */ /* 0x001fe200078e0235 */
[----:B------:R-:W-:Y:S02]  /*4c50*/  IADD3 R168, P5, PT, R53, R138, RZ ;  /* 0x0000008a35a87210 */ /* 0x000fe40007fbe0ff */
[----:B------:R-:W0:Y:S01]  /*4c60*/  LDC R26, c[0x0][0x3d8] ;  /* 0x0000f600ff1a7b82 */ /* 0x000e220000000800 */
[----:B------:R-:W-:Y:S01]  /*4c70*/  LEA.HI.X.SX32 R177, R47, R20, 0x1, P4 ;  /* 0x000000142fb17211 */ /* 0x000fe200020f0eff */
[----:B------:R-:W-:Y:S01]  /*4c80*/  IMAD R61, R61, UR4, RZ ;  /* 0x000000043d3d7c24 */ /* 0x000fe2000f8e02ff */
[----:B------:R-:W-:Y:S01]  /*4c90*/  PRMT R37, RZ, 0x7610, R37 ;  /* 0x00007610ff257816 */ /* 0x000fe20000000025 */
[----:B------:R-:W2:Y:S01]  /*4ca0*/  @P2 LDG.E.U8 R31, desc[UR8][R188.64] ;  /* 0x00000008bc1f2981 */ /* 0x000ea2000c1e1100 */
[----:B-----5:R-:W-:-:S03]  /*4cb0*/  IMAD R59, R22, 0x8, R57 ;  /* 0x00000008163b7824 */ /* 0x020fc600078e0239 */
[----:B------:R-:W5:Y:S01]  /*4cc0*/  LDC R22, c[0x0][0x3d8] ;  /* 0x0000f600ff167b82 */ /* 0x000f620000000800 */
[----:B------:R-:W-:Y:S01]  /*4cd0*/  LEA.HI.X.SX32 R169, R53, R20, 0x1, P5 ;  /* 0x0000001435a97211 */ /* 0x000fe200028f0eff */
[----:B------:R-:W2:Y:S01]  /*4ce0*/  @P2 LDG.E.U8 R35, desc[UR8][R184.64] ;  /* 0x00000008b8232981 */ /* 0x000ea2000c1e1100 */
[-C--:B------:R-:W-:Y:S01]  /*4cf0*/  IADD3 R178, P4, PT, R45, R138.reuse, RZ ;  /* 0x0000008a2db27210 */ /* 0x080fe20007f9e0ff */
[----:B------:R-:W-:Y:S01]  /*4d00*/  UIADD3 UR4, UPT, UPT, UR41, 0xb8, URZ ;  /* 0x000000b829047890 */ /* 0x000fe2000fffe0ff */
[----:B------:R-:W-:Y:S01]  /*4d10*/  PRMT R41, RZ, 0x7610, R41 ;  /* 0x00007610ff297816 */ /* 0x000fe20000000029 */
[----:B------:R-:W2:Y:S01]  /*4d20*/  @P2 LDG.E.U8 R39, desc[UR8][R186.64] ;  /* 0x00000008ba272981 */ /* 0x000ea2000c1e1100 */
[----:B-1----:R-:W-:Y:S01]  /*4d30*/  IMAD R63, R24, 0x10, R59 ;  /* 0x00000010183f7824 */ /* 0x002fe200078e023b */
[----:B------:R-:W-:Y:S01]  /*4d40*/  IADD3 R166, P5, PT, R57, R138, RZ ;  /* 0x0000008a39a67210 */ /* 0x000fe20007fbe0ff */
[----:B------:R-:W1:Y:S01]  /*4d50*/  LDC R24, c[0x0][0x3d8] ;  /* 0x0000f600ff187b82 */ /* 0x000e620000000800 */
[-C--:B------:R-:W-:Y:S01]  /*4d60*/  LEA.HI.X.SX32 R179, R45, R20.reuse, 0x1, P4 ;  /* 0x000000142db37211 */ /* 0x080fe200020f0eff */
[----:B------:R-:W-:Y:S01]  /*4d70*/  IMAD R65, R28, 0x8, R63 ;  /* 0x000000081c417824 */ /* 0x000fe200078e023f */
[----:B------:R-:W-:Y:S01]  /*4d80*/  LEA.HI.X.SX32 R167, R57, R20, 0x1, P5 ;  /* 0x0000001439a77211 */ /* 0x000fe200028f0eff */
[----:B------:R-:W-:Y:S01]  /*4d90*/  IMAD R71, R71, UR4, RZ ;  /* 0x0000000447477c24 */ /* 0x000fe2000f8e02ff */
[-C--:B------:R-:W-:Y:S01]  /*4da0*/  IADD3 R174, P4, PT, R49, R138.reuse, RZ ;  /* 0x0000008a31ae7210 */ /* 0x080fe20007f9e0ff */
[----:B------:R-:W2:Y:S01]  /*4db0*/  @P2 LDG.E.U8 R37, desc[UR8][R182.64] ;  /* 0x00000008b6252981 */ /* 0x000ea2000c1e1100 */
[----:B------:R-:W-:Y:S01]  /*4dc0*/  IADD3 R158, P5, PT, R65, R138, RZ ;  /* 0x0000008a419e7210 */ /* 0x000fe20007fbe0ff */
[----:B------:R-:W1:Y:S01]  /*4dd0*/  LDC R28, c[0x0][0x3d8] ;  /* 0x0000f600ff1c7b82 */ /* 0x000e620000000800 */
[-C--:B------:R-:W-:Y:S01]  /*4de0*/  LEA.HI.X.SX32 R175, R49, R20.reuse, 0x1, P4 ;  /* 0x0000001431af7211 */ /* 0x080fe200020f0eff */
[----:B------:R-:W2:Y:S01]  /*4df0*/  @P2 LDG.E.U8 R41, desc[UR8][R180.64] ;  /* 0x00000008b4292981 */ /* 0x000ea2000c1e1100 */
[----:B------:R-:W-:-:S02]  /*4e00*/  LEA.HI.X.SX32 R159, R65, R20, 0x1, P5 ;  /* 0x00000014419f7211 */ /* 0x000fc400028f0eff */
[C---:B------:R-:W-:Y:S01]  /*4e10*/  IADD3 R172, P4, PT, R51.reuse, R138, RZ ;  /* 0x0000008a33ac7210 */ /* 0x040fe20007f9e0ff */
[----:B-----5:R-:W-:Y:S01]  /*4e20*/  IMAD R65, R22, 0x8, R65 ;  /* 0x0000000816417824 */ /* 0x020fe200078e0241 */
[----:B------:R-:W-:Y:S01]  /*4e30*/  PRMT R43, RZ, 0x7610, R43 ;  /* 0x00007610ff2b7816 */ /* 0x000fe2000000002b */
[----:B------:R-:W5:Y:S01]  /*4e40*/  LDC R22, c[0x0][0x3d8] ;  /* 0x0000f600ff167b82 */ /* 0x000f620000000800 */
[----:B------:R-:W-:Y:S02]  /*4e50*/  LEA.HI.X.SX32 R173, R51, R20, 0x1, P4 ;  /* 0x0000001433ad7211 */ /* 0x000fe400020f0eff */
[C---:B------:R-:W-:Y:S01]  /*4e60*/  IADD3 R170, P4, PT, R55.reuse, R138, RZ ;  /* 0x0000008a37aa7210 */ /* 0x040fe20007f9e0ff */
[----:B0-----:R-:W-:Y:S01]  /*4e70*/  IMAD R73, R26, 0x10, R65 ;  /* 0x000000101a497824 */ /* 0x001fe200078e0241 */
[----:B------:R-:W-:Y:S01]  /*4e80*/  UIADD3 UR4, UPT, UPT, UR41, 0xd8, URZ ;  /* 0x000000d829047890 */ /* 0x000fe2000fffe0ff */
[----:B------:R-:W-:Y:S01]  /*4e90*/  PRMT R47, RZ, 0x7610, R47 ;  /* 0x00007610ff2f7816 */ /* 0x000fe2000000002f */
[----:B------:R-:W2:Y:S01]  /*4ea0*/  @P2 LDG.E.U8 R43, desc[UR8][R176.64] ;  /* 0x00000008b02b2981 */ /* 0x000ea2000c1e1100 */
[----:B------:R-:W-:-:S02]  /*4eb0*/  LEA.HI.X.SX32 R171, R55, R20, 0x1, P4 ;  /* 0x0000001437ab7211 */ /* 0x000fc400020f0eff */
[-C--:B------:R-:W-:Y:S02]  /*4ec0*/  IADD3 R164, P4, PT, R59, R138.reuse, RZ ;  /* 0x0000008a3ba47210 */ /* 0x080fe40007f9e0ff */
[----:B------:R-:W-:Y:S01]  /*4ed0*/  IADD3 R152, P5, PT, R73, R138, RZ ;  /* 0x0000008a49987210 */ /* 0x000fe20007fbe0ff */
[----:B------:R-:W-:Y:S01]  /*4ee0*/  IMAD R77, R77, UR4, RZ ;  /* 0x000000044d4d7c24 */ /* 0x000fe2000f8e02ff */
[----:B------:R-:W-:Y:S01]  /*4ef0*/  LEA.HI.X.SX32 R165, R59, R20, 0x1, P4 ;  /* 0x000000143ba57211 */ /* 0x000fe200020f0eff */
[----:B------:R-:W2:Y:S01]  /*4f00*/  @P2 LDG.E.U8 R47, desc[UR8][R178.64] ;  /* 0x00000008b22f2981 */ /* 0x000ea2000c1e1100 */
[----:B------:R-:W-:Y:S02]  /*4f10*/  IADD3 R160, P4, PT, R63, R138, RZ ;  /* 0x0000008a3fa07210 */ /* 0x000fe40007f9e0ff */
[-C--:B------:R-:W-:Y:S02]  /*4f20*/  LEA.HI.X.SX32 R153, R73, R20.reuse, 0x1, P5 ;  /* 0x0000001449997211 */ /* 0x080fe400028f0eff */
[----:B------:R-:W-:Y:S01]  /*4f30*/  LEA.HI.X.SX32 R161, R63, R20, 0x1, P4 ;  /* 0x000000143fa17211 */ /* 0x000fe200020f0eff */
[----:B-1----:R-:W-:Y:S01]  /*4f40*/  IMAD R73, R24, 0x8, R73 ;  /* 0x0000000818497824 */ /* 0x002fe200078e0249 */
[C---:B------:R-:W-:Y:S01]  /*4f50*/  IADD3 R162, P4, PT, R61.reuse, R138, RZ ;  /* 0x0000008a3da27210 */ /* 0x040fe20007f9e0ff */
[----:B------:R-:W0:Y:S01]  /*4f60*/  LDC R24, c[0x0][0x3d8] ;  /* 0x0000f600ff187b82 */ /* 0x000e220000000800 */
[----:B------:R-:W-:Y:S01]  /*4f70*/  PRMT R45, RZ, 0x7610, R45 ;  /* 0x00007610ff2d7816 */ /* 0x000fe2000000002d */
[----:B-----5:R-:W-:Y:S01]  /*4f80*/  IMAD R75, R22, 0x8, R73 ;  /* 0x00000008164b7824 */ /* 0x020fe200078e0249 */
[----:B------:R-:W-:-:S02]  /*4f90*/  LEA.HI.X.SX32 R163, R61, R20, 0x1, P4 ;  /* 0x000000143da37211 */ /* 0x000fc400020f0eff */
[C---:B------:R-:W-:Y:S01]  /*4fa0*/  IADD3 R156, P4, PT, R65.reuse, R138, RZ ;  /* 0x0000008a419c7210 */ /* 0x040fe20007f9e0ff */
[----:B------:R-:W-:Y:S01]  /*4fb0*/  UIADD3 UR4, UPT, UPT, UR41, 0xf8, URZ ;  /* 0x000000f829047890 */ /* 0x000fe2000fffe0ff */
[----:B------:R-:W-:Y:S01]  /*4fc0*/  PRMT R49, RZ, 0x7610, R49 ;  /* 0x00007610ff317816 */ /* 0x000fe20000000031 */
[----:B------:R-:W1:Y:S01]  /*4fd0*/  LDC R22, c[0x0][0x3d8] ;  /* 0x0000f600ff167b82 */ /* 0x000e620000000800 */
[----:B------:R-:W-:Y:S01]  /*4fe0*/  LEA.HI.X.SX32 R157, R65, R20, 0x1, P4 ;  /* 0x00000014419d7211 */ /* 0x000fe200020f0eff */
[----:B------:R-:W5:Y:S01]  /*4ff0*/  @P2 LDG.E.U8 R45, desc[UR8][R174.64] ;  /* 0x00000008ae2d2981 */ /* 0x000f62000c1e1100 */
[----:B------:R-:W-:Y:S01]  /*5000*/  IADD3 R154, P4, PT, R71, R138, RZ ;  /* 0x0000008a479a7210 */ /* 0x000fe20007f9e0ff */
[----:B------:R-:W-:Y:S02]  /*5010*/  IMAD R79, R28, 0x10, R75 ;  /* 0x000000101c4f7824 */ /* 0x000fe400078e024b */
[----:B------:R-:W-:Y:S01]  /*5020*/  IMAD R81, R81, UR4, RZ ;  /* 0x0000000451517c24 */ /* 0x000fe2000f8e02ff */
[----:B------:R-:W-:Y:S01]  /*5030*/  LEA.HI.X.SX32 R155, R71, R20, 0x1, P4 ;  /* 0x00000014479b7211 */ /* 0x000fe200020f0eff */
[----:B------:R-:W2:Y:S01]  /*5040*/  @P2 LDG.E.U8 R49, desc[UR8][R172.64] ;  /* 0x00000008ac312981 */ /* 0x000ea2000c1e1100 */
[----:B------:R-:W-:-:S02]  /*5050*/  IADD3 R150, P4, PT, R73, R138, RZ ;  /* 0x0000008a49967210 */ /* 0x000fc40007f9e0ff */
[----:B------:R-:W-:Y:S02]  /*5060*/  IADD3 R144, P5, PT, R79, R138, RZ ;  /* 0x0000008a4f907210 */ /* 0x000fe40007fbe0ff */
[----:B------:R-:W-:Y:S02]  /*5070*/  LEA.HI.X.SX32 R151, R73, R20, 0x1, P4 ;  /* 0x0000001449977211 */ /* 0x000fe400020f0eff */
[----:B------:R-:W-:Y:S02]  /*5080*/  IADD3 R148, P4, PT, R75, R138, RZ ;  /* 0x0000008a4b947210 */ /* 0x000fe40007f9e0ff */
[-C--:B------:R-:W-:Y:S02]  /*5090*/  LEA.HI.X.SX32 R145, R79, R20.reuse, 0x1, P5 ;  /* 0x000000144f917211 */ /* 0x080fe400028f0eff */
[----:B------:R-:W-:Y:S01]  /*50a0*/  LEA.HI.X.SX32 R149, R75, R20, 0x1, P4 ;  /* 0x000000144b957211 */ /* 0x000fe200020f0eff */
[----:B0-----:R-:W-:Y:S01]  /*50b0*/  IMAD R79, R24, 0x8, R79 ;  /* 0x00000008184f7824 */ /* 0x001fe200078e024f */
[----:B------:R-:W-:-:S04]  /*50c0*/  IADD3 R146, P4, PT, R77, R138, RZ ;  /* 0x0000008a4d927210 */ /* 0x000fc80007f9e0ff */
[----:B------:R-:W-:Y:S01]  /*50d0*/  LEA.HI.X.SX32 R147, R77, R20, 0x1, P4 ;  /* 0x000000144d937211 */ /* 0x000fe200020f0eff */
[----:B-1----:R-:W-:Y:S01]  /*50e0*/  IMAD R77, R22, 0x8, R79 ;  /* 0x00000008164d7824 */ /* 0x002fe200078e024f */
[----:B------:R-:W-:-:S04]  /*50f0*/  IADD3 R142, P4, PT, R79, R138, RZ ;  /* 0x0000008a4f8e7210 */ /* 0x000fc80007f9e0ff */
[-C--:B------:R-:W-:Y:S02]  /*5100*/  IADD3 R140, P5, PT, R77, R138.reuse, RZ ;  /* 0x0000008a4d8c7210 */ /* 0x080fe40007fbe0ff */
[----:B------:R-:W-:Y:S02]  /*5110*/  IADD3 R138, P6, PT, R81, R138, RZ ;  /* 0x0000008a518a7210 */ /* 0x000fe40007fde0ff */
[----:B------:R-:W-:Y:S02]  /*5120*/  PRMT R51, RZ, 0x7610, R51 ;  /* 0x00007610ff337816 */ /* 0x000fe40000000033 */
[----:B------:R-:W-:Y:S02]  /*5130*/  PRMT R53, RZ, 0x7610, R53 ;  /* 0x00007610ff357816 */ /* 0x000fe40000000035 */
[----:B------:R-:W-:Y:S02]  /*5140*/  PRMT R55, RZ, 0x7610, R55 ;  /* 0x00007610ff377816 */ /* 0x000fe40000000037 */
[----:B------:R-:W-:Y:S01]  /*5150*/  PRMT R57, RZ, 0x7610, R57 ;  /* 0x00007610ff397816 */ /* 0x000fe20000000039 */
[----:B------:R-:W5:Y:S01]  /*5160*/  @P2 LDG.E.U8 R51, desc[UR8][R170.64] ;  /* 0x00000008aa332981 */ /* 0x000f62000c1e1100 */
[----:B------:R-:W-:-:S02]  /*5170*/  PRMT R59, RZ, 0x7610, R59 ;  /* 0x00007610ff3b7816 */ /* 0x000fc4000000003b */
[----:B------:R-:W-:Y:S01]  /*5180*/  PRMT R63, RZ, 0x7610, R63 ;  /* 0x00007610ff3f7816 */ /* 0x000fe2000000003f */
[----:B------:R-:W5:Y:S01]  /*5190*/  @P2 LDG.E.U8 R53, desc[UR8][R168.64] ;  /* 0x00000008a8352981 */ /* 0x000f62000c1e1100 */
[----:B------:R-:W-:Y:S02]  /*51a0*/  PRMT R61, RZ, 0x7610, R61 ;  /* 0x00007610ff3d7816 */ /* 0x000fe4000000003d */
[----:B------:R-:W-:Y:S01]  /*51b0*/  PRMT R69, RZ, 0x7610, R69 ;  /* 0x00007610ff457816 */ /* 0x000fe20000000045 */
[----:B------:R-:W5:Y:S01]  /*51c0*/  @P2 LDG.E.U8 R55, desc[UR8][R166.64] ;  /* 0x00000008a6372981 */ /* 0x000f62000c1e1100 */
        /* <DEDUP_REMOVED lines=13> */
[-C--:B------:R-:W-:Y:S01]  /*52a0*/  LEA.HI.X.SX32 R143, R79, R20.reuse, 0x1, P4 ;  /* 0x000000144f8f7211 */ /* 0x080fe200020f0eff */
[----:B------:R-:W5:Y:S01]  /*52b0*/  @P2 LDG.E.U8 R69, desc[UR8][R156.64] ;  /* 0x000000089c452981 */ /* 0x000f62000c1e1100 */
[-C--:B------:R-:W-:Y:S02]  /*52c0*/  LEA.HI.X.SX32 R141, R77, R20.reuse, 0x1, P5 ;  /* 0x000000144d8d7211 */ /* 0x080fe400028f0eff */
[----:B------:R-:W-:Y:S01]  /*52d0*/  LEA.HI.X.SX32 R139, R81, R20, 0x1, P6 ;  /* 0x00000014518b7211 */ /* 0x000fe200030f0eff */
[----:B------:R-:W5:Y:S04]  /*52e0*/  @P2 LDG.E.U8 R65, desc[UR8][R152.64] ;  /* 0x0000000898412981 */ /* 0x000f68000c1e1100 */
[----:B------:R-:W5:Y:S04]  /*52f0*/  @P2 LDG.E.U8 R67, desc[UR8][R154.64] ;  /* 0x000000089a432981 */ /* 0x000f68000c1e1100 */
[----:B------:R-:W5:Y:S04]  /*5300*/  @P2 LDG.E.U8 R71, desc[UR8][R150.64] ;  /* 0x0000000896472981 */ /* 0x000f68000c1e1100 */
[----:B------:R-:W5:Y:S04]  /*5310*/  @P2 LDG.E.U8 R73, desc[UR8][R148.64] ;  /* 0x0000000894492981 */ /* 0x000f68000c1e1100 */
[----:B------:R-:W5:Y:S04]  /*5320*/  @P2 LDG.E.U8 R135, desc[UR8][R144.64] ;  /* 0x0000000890872981 */ /* 0x000f68000c1e1100 */
[----:B------:R-:W5:Y:S04]  /*5330*/  @P2 LDG.E.U8 R75, desc[UR8][R146.64] ;  /* 0x00000008924b2981 */ /* 0x000f68000c1e1100 */
[----:B------:R-:W5:Y:S04]  /*5340*/  @P2 LDG.E.U8 R249, desc[UR8][R142.64] ;  /* 0x000000088ef92981 */ /* 0x000f68000c1e1100 */
[----:B------:R-:W5:Y:S04]  /*5350*/  @P2 LDG.E.U8 R136, desc[UR8][R140.64] ;  /* 0x000000088c882981 */ /* 0x000f68000c1e1100 */
[----:B------:R-:W5:Y:S01]  /*5360*/  @P2 LDG.E.U8 R251, desc[UR8][R138.64] ;  /* 0x000000088afb2981 */ /* 0x000f62000c1e1100 */
[--C-:B------:R-:W-:Y:S01]  /*5370*/  FFMA R4, R4, UR11, -R3.reuse ;  /* 0x0000000b04047c23 */ /* 0x100fe20008000803 */
[--C-:B------:R-:W-:Y:S01]  /*5380*/  FFMA R5, R5, UR11, -R3.reuse ;  /* 0x0000000b05057c23 */ /* 0x100fe20008000803 */
[----:B------:R-:W-:-:S02]  /*5390*/  FFMA R6, R6, UR11, -R3 ;  /* 0x0000000b06067c23 */ /* 0x000fc40008000803 */
[----:B------:R-:W-:Y:S01]  /*53a0*/  FMUL R4, R4, 1.4426950216293334961 ;  /* 0x3fb8aa3b04047820 */ /* 0x000fe20000400000 */
[----:B------:R-:W-:Y:S01]  /*53b0*/  FMUL R77, R5, 1.4426950216293334961 ;  /* 0x3fb8aa3b054d7820 */ /* 0x000fe20000400000 */
[----:B------:R-:W-:Y:S01]  /*53c0*/  FMUL R6, R6, 1.4426950216293334961 ;  /* 0x3fb8aa3b06067820 */ /* 0x000fe20000400000 */
[--C-:B------:R-:W-:Y:S01]  /*53d0*/  FFMA R7, R7, UR11, -R3.reuse ;  /* 0x0000000b07077c23 */ /* 0x100fe20008000803 */
[----:B------:R-:W-:Y:S02]  /*53e0*/  FFMA R8, R8, UR11, -R3 ;  /* 0x0000000b08087c23 */ /* 0x000fe40008000803 */
[----:B------:R-:W-:Y:S01]  /*53f0*/  MUFU.EX2 R4, R4 ;  /* 0x0000000400047308 */ /* 0x000fe20000000800 */
[----:B------:R-:W-:Y:S01]  /*5400*/  FMUL R7, R7, 1.4426950216293334961 ;  /* 0x3fb8aa3b07077820 */ /* 0x000fe20000400000 */
[----:B------:R-:W-:-:S06]  /*5410*/  FMUL R5, R8, 1.4426950216293334961 ;  /* 0x3fb8aa3b08057820 */ /* 0x000fcc0000400000 */
[----:B------:R-:W0:Y:S01]  /*5420*/  MUFU.EX2 R77, R77 ;  /* 0x0000004d004d7308 */ /* 0x000e220000000800 */
[--C-:B------:R-:W-:Y:S01]  /*5430*/  FFMA R9, R9, UR11, -R3.reuse ;  /* 0x0000000b09097c23 */ /* 0x100fe20008000803 */
[----:B------:R-:W-:-:S06]  /*5440*/  FFMA R10, R10, UR11, -R3 ;  /* 0x0000000b0a0a7c23 */ /* 0x000fcc0008000803 */
[----:B------:R-:W1:Y:S01]  /*5450*/  MUFU.EX2 R6, R6 ;  /* 0x0000000600067308 */ /* 0x000e620000000800 */
[----:B------:R-:W-:Y:S01]  /*5460*/  FMUL R9, R9, 1.4426950216293334961 ;  /* 0x3fb8aa3b09097820 */ /* 0x000fe20000400000 */
[----:B------:R-:W-:-:S06]  /*5470*/  FMUL R10, R10, 1.4426950216293334961 ;  /* 0x3fb8aa3b0a0a7820 */ /* 0x000fcc0000400000 */
[----:B------:R-:W0:Y:S01]  /*5480*/  MUFU.EX2 R7, R7 ;  /* 0x0000000700077308 */ /* 0x000e220000000800 */
[--C-:B------:R-:W-:Y:S01]  /*5490*/  FFMA R11, R11, UR11, -R3.reuse ;  /* 0x0000000b0b0b7c23 */ /* 0x100fe20008000803 */
[----:B------:R-:W-:-:S06]  /*54a0*/  FFMA R12, R12, UR11, -R3 ;  /* 0x0000000b0c0c7c23 */ /* 0x000fcc0008000803 */
[----:B------:R-:W0:Y:S01]  /*54b0*/  MUFU.EX2 R5, R5 ;  /* 0x0000000500057308 */ /* 0x000e220000000800 */
[----:B------:R-:W-:Y:S01]  /*54c0*/  FMUL R11, R11, 1.4426950216293334961 ;  /* 0x3fb8aa3b0b0b7820 */ /* 0x000fe20000400000 */
[----:B------:R-:W-:-:S06]  /*54d0*/  FMUL R12, R12, 1.4426950216293334961 ;  /* 0x3fb8aa3b0c0c7820 */ /* 0x000fcc0000400000 */
[----:B------:R0:W3:Y:S01]  /*54e0*/  MUFU.EX2 R8, R9 ;  /* 0x0000000900087308 */ /* 0x0000e20000000800 */
[----:B------:R-:W-:Y:S01]  /*54f0*/  FFMA R13, R13, UR11, -R3 ;  /* 0x0000000b0d0d7c23 */ /* 0x000fe20008000803 */
[----:B0-----:R-:W-:-:S06]  /*5500*/  FADD R9, R4, R77 ;  /* 0x0000004d04097221 */ /* 0x001fcc0000000000 */
[----:B------:R-:W0:Y:S01]  /*5510*/  MUFU.EX2 R10, R10 ;  /* 0x0000000a000a7308 */ /* 0x000e220000000800 */
[----:B-1----:R-:W-:Y:S01]  /*5520*/  FADD R20, R6, R9 ;  /* 0x0000000906147221 */ /* 0x002fe20000000000 */
[----:B------:R-:W-:Y:S01]  /*5530*/  FMUL R13, R13, 1.4426950216293334961 ;  /* 0x3fb8aa3b0d0d7820 */ /* 0x000fe20000400000 */
[----:B------:R-:W-:Y:S02]  /*5540*/  FFMA R14, R14, UR11, -R3 ;  /* 0x0000000b0e0e7c23 */ /* 0x000fe40008000803 */
[----:B------:R-:W-:-:S03]  /*5550*/  FADD R20, R7, R20 ;  /* 0x0000001407147221 */ /* 0x000fc60000000000 */
[----:B------:R-:W1:Y:S01]  /*5560*/  MUFU.EX2 R11, R11 ;  /* 0x0000000b000b7308 */ /* 0x000e620000000800 */
[----:B------:R-:W-:Y:S01]  /*5570*/  FMUL R14, R14, 1.4426950216293334961 ;  /* 0x3fb8aa3b0e0e7820 */ /* 0x000fe20000400000 */
[----:B------:R-:W-:Y:S01]  /*5580*/  FFMA R15, R15, UR11, -R3 ;  /* 0x0000000b0f0f7c23 */ /* 0x000fe20008000803 */
[----:B------:R-:W-:-:S05]  /*5590*/  FADD R9, R5, R20 ;  /* 0x0000001405097221 */ /* 0x000fca0000000000 */
[----:B------:R-:W1:Y:S01]  /*55a0*/  MUFU.EX2 R12, R12 ;  /* 0x0000000c000c7308 */ /* 0x000e620000000800 */
[----:B---3--:R-:W-:Y:S01]  /*55b0*/  FADD R9, R8, R9 ;  /* 0x0000000908097221 */ /* 0x008fe20000000000 */
[----:B------:R-:W-:Y:S01]  /*55c0*/  FMUL R15, R15, 1.4426950216293334961 ;  /* 0x3fb8aa3b0f0f7820 */ /* 0x000fe20000400000 */
[----:B------:R-:W-:-:S05]  /*55d0*/  FFMA R16, R16, UR11, -R3 ;  /* 0x0000000b10107c23 */ /* 0x000fca0008000803 */
[----:B------:R-:W3:Y:S01]  /*55e0*/  MUFU.EX2 R13, R13 ;  /* 0x0000000d000d7308 */ /* 0x000ee20000000800 */
[----:B0-----:R-:W-:Y:S01]  /*55f0*/  FADD R20, R10, R9 ;  /* 0x000000090a147221 */ /* 0x001fe20000000000 */
[----:B------:R-:W-:Y:S01]  /*5600*/  FMUL R16, R16, 1.4426950216293334961 ;  /* 0x3fb8aa3b10107820 */ /* 0x000fe20000400000 */
[----:B------:R-:W-:-:S05]  /*5610*/  FFMA R17, R17, UR11, -R3 ;  /* 0x0000000b11117c23 */ /* 0x000fca0008000803 */
[----:B------:R-:W0:Y:S01]  /*5620*/  MUFU.EX2 R14, R14 ;  /* 0x0000000e000e7308 */ /* 0x000e220000000800 */
[----:B-1----:R-:W-:Y:S01]  /*5630*/  FADD R9, R11, R20 ;  /* 0x000000140b097221 */ /* 0x002fe20000000000 */
[----:B------:R-:W-:Y:S01]  /*5640*/  FMUL R17, R17, 1.4426950216293334961 ;  /* 0x3fb8aa3b11117820 */ /* 0x000fe20000400000 */
[----:B------:R-:W-:-:S05]  /*5650*/  FFMA R18, R18, UR11, -R3 ;  /* 0x0000000b12127c23 */ /* 0x000fca0008000803 */
[----:B------:R-:W1:Y:S01]  /*5660*/  MUFU.EX2 R15, R15 ;  /* 0x0000000f000f7308 */ /* 0x000e620000000800 */
[----:B------:R-:W-:Y:S01]  /*5670*/  FADD R20, R12, R9 ;  /* 0x000000090c147221 */ /* 0x000fe20000000000 */
[----:B------:R-:W-:Y:S01]  /*5680*/  FMUL R18, R18, 1.4426950216293334961 ;  /* 0x3fb8aa3b12127820 */ /* 0x000fe20000400000 */
[----:B------:R-:W-:-:S05]  /*5690*/  FFMA R19, R19, UR11, -R3 ;  /* 0x0000000b13137c23 */ /* 0x000fca0008000803 */
[----:B------:R-:W1:Y:S01]  /*56a0*/  MUFU.EX2 R16, R16 ;  /* 0x0000001000107308 */ /* 0x000e620000000800 */
[----:B---3--:R-:W-:Y:S01]  /*56b0*/  FADD R9, R13, R20 ;  /* 0x000000140d097221 */ /* 0x008fe20000000000 */
[----:B------:R-:W-:-:S06]  /*56c0*/  FMUL R19, R19, 1.4426950216293334961 ;  /* 0x3fb8aa3b13137820 */ /* 0x000fcc0000400000 */
[----:B------:R-:W3:Y:S01]  /*56d0*/  MUFU.EX2 R17, R17 ;  /* 0x0000001100117308 */ /* 0x000ee20000000800 */
[----:B0-----:R-:W-:-:S07]  /*56e0*/  FADD R20, R14, R9 ;  /* 0x000000090e147221 */ /* 0x001fce0000000000 */
[----:B------:R-:W0:Y:S01]  /*56f0*/  MUFU.EX2 R18, R18 ;  /* 0x0000001200127308 */ /* 0x000e220000000800 */
[----:B-1----:R-:W-:-:S07]  /*5700*/  FADD R9, R15, R20 ;  /* 0x000000140f097221 */ /* 0x002fce0000000000 */
[----:B------:R-:W1:Y:S01]  /*5710*/  MUFU.EX2 R19, R19 ;  /* 0x0000001300137308 */ /* 0x000e620000000800 */
[----:B------:R-:W-:-:S04]  /*5720*/  FADD R20, R16, R9 ;  /* 0x0000000910147221 */ /* 0x000fc80000000000 */
[----:B---3--:R-:W-:-:S04]  /*5730*/  FADD R9, R17, R20 ;  /* 0x0000001411097221 */ /* 0x008fc80000000000 */
[----:B0-----:R-:W-:Y:S01]  /*5740*/  FADD R20, R18, R9 ;  /* 0x0000000912147221 */ /* 0x001fe20000000000 */
[----:B------:R-:W-:-:S03]  /*5750*/  LOP3.LUT R0, R0, 0x1f0, RZ, 0xc0, !PT ;  /* 0x000001f000007812 */ /* 0x000fc600078ec0ff */
[----:B-1----:R-:W-:Y:S02]  /*5760*/  FADD R20, R19, R20 ;  /* 0x0000001413147221 */ /* 0x002fe40000000000 */
[----:B------:R-:W-:Y:S04]  /*5770*/  STL [R1+0x40], R0 ;  /* 0x0000400001007387 */ /* 0x000fe80000100800 */
[----:B------:R-:W0:Y:S04]  /*5780*/  SHFL.BFLY PT, R9, R20, 0x10, 0x1f ;  /* 0x0e001f0014097f89 */ /* 0x000e2800000e0000 */
[----:B------:R-:W1:Y:S01]  /*5790*/  LDSM.16.M88 R0, [R0+UR58+0x8000] ;  /* 0x0080003a0000783b */ /* 0x000e620008000000 */
[----:B------:R-:W-:Y:S01]  /*57a0*/  BAR.SYNC.DEFER_BLOCKING 0x0 ;  /* 0x0000000000007b1d */ /* 0x000fe20000010000 */
[----:B------:R-:W-:-:S02]  /*57b0*/  IMAD.SHL.U32 R24, R32, 0x4, RZ ;  /* 0x0000000420187824 */ /* 0x000fc400078e00ff */
[----:B------:R-:W-:-:S03]  /*57c0*/  IMAD.SHL.U32 R22, R32, 0x20, RZ ;  /* 0x0000002020167824 */ /* 0x000fc600078e00ff */
[----:B------:R-:W-:Y:S02]  /*57d0*/  LOP3.LUT R24, R24, 0x210, RZ, 0xc0, !PT ;  /* 0x0000021018187812 */ /* 0x000fe400078ec0ff */
[----:B------:R-:W-:Y:S02]  /*57e0*/  F2FP.SATFINITE.E4M3.F32.PACK_AB_MERGE_C R6, R7, R6, RZ ;  /* 0x000000060706723e */ /* 0x000fe400048070ff */
[----:B------:R-:W-:Y:S02]  /*57f0*/  LOP3.LUT R22, R22, 0xde0, RZ, 0xc0, !PT ;  /* 0x00000de016167812 */ /* 0x000fe400078ec0ff */
[----:B------:R-:W-:Y:S02]  /*5800*/  LOP3.LUT R79, R24, 0x10, R32, 0x78, !PT ;  /* 0x00000010184f7812 */ /* 0x000fe400078e7820 */
[----:B------:R-:W-:Y:S02]  /*5810*/  F2FP.SATFINITE.E4M3.F32.PACK_AB_MERGE_C R10, R11, R10, RZ ;  /* 0x0000000a0b0a723e */ /* 0x000fe400048070ff */
[----:B------:R-:W-:-:S02]  /*5820*/  F2FP.SATFINITE.E4M3.F32.PACK_AB_MERGE_C R14, R15, R14, RZ ;  /* 0x0000000e0f0e723e */ /* 0x000fc400048070ff */
[----:B------:R-:W-:Y:S01]  /*5830*/  F2FP.SATFINITE.E4M3.F32.PACK_AB_MERGE_C R7, R19, R18, RZ ;  /* 0x000000121307723e */ /* 0x000fe200048070ff */
[----:B0-----:R-:W-:Y:S01]  /*5840*/  FADD R20, R20, R9 ;  /* 0x0000000914147221 */ /* 0x001fe20000000000 */
[----:B------:R-:W-:Y:S02]  /*5850*/  F2FP.SATFINITE.E4M3.F32.PACK_AB_MERGE_C R4, R77, R4, R6 ;  /* 0x000000044d04723e */ /* 0x000fe40004807006 */
[----:B------:R-:W-:Y:S02]  /*5860*/  IADD3 R22, PT, PT, R79, UR58, R22 ;  /* 0x0000003a4f167c10 */ /* 0x000fe4000fffe016 */
[----:B------:R-:W-:Y:S02]  /*5870*/  F2FP.SATFINITE.E4M3.F32.PACK_AB_MERGE_C R5, R8, R5, R10 ;  /* 0x000000050805723e */ /* 0x000fe4000480700a */
[----:B------:R-:W-:Y:S02]  /*5880*/  F2FP.SATFINITE.E4M3.F32.PACK_AB_MERGE_C R6, R13, R12, R14 ;  /* 0x0000000c0d06723e */ /* 0x000fe4000480700e */
[----:B------:R-:W-:Y:S01]  /*5890*/  F2FP.SATFINITE.E4M3.F32.PACK_AB_MERGE_C R7, R17, R16, R7 ;  /* 0x000000101107723e */ /* 0x000fe20004807007 */
[----:B--2---:R-:W-:Y:S01]  /*58a0*/  STS.U8 [R2+UR58+0x8000], R21 ;  /* 0x0080001502007988 */ /* 0x004fe2000800003a */
[----:B------:R-:W-:-:S03]  /*58b0*/  FADD R137, R137, R20 ;  /* 0x0000001489897221 */ /* 0x000fc60000000000 */
[----:B------:R-:W-:Y:S04]  /*58c0*/  STS.U8 [R2+UR58+0x8100], R23 ;  /* 0x0081001702007988 */ /* 0x000fe8000800003a */
[----:B----4-:R-:W-:Y:S04]  /*58d0*/  STS.U8 [R2+UR58+0x8200], R25 ;  /* 0x0082001902007988 */ /* 0x010fe8000800003a */
        /* <DEDUP_REMOVED lines=10> */
[----:B-----5:R-:W-:Y:S04]  /*5980*/  STS.U8 [R2+UR58+0x8d00], R45 ;  /* 0x008d002d02007988 */ /* 0x020fe8000800003a */
        /* <DEDUP_REMOVED lines=18> */
[----:B------:R0:W-:Y:S02]  /*5ab0*/  STS.128 [R22+0xe000], R4 ;  /* 0x00e0000416007388 */ /* 0x0001e40000000c00 */
[----:B0-----:R-:W0:Y:S01]  /*5ac0*/  LDTM.x128 R4, tmem[UR60] ;  /* 0x0000003c000479ee */ /* 0x001e2200083c0000 */
[----:B------:R-:W-:Y:S01]  /*5ad0*/  NOP ;  /* 0x0000000000007918 */ /* 0x000fe20000000000 */
[----:B-1----:R-:W-:Y:S05]  /*5ae0*/  @!P2 BRA `(.L_x_9) ;  /* 0x000000080004a947 */ /* 0x002fea0003800000 */
[C---:B0-----:R-:W-:Y:S01]  /*5af0*/  FMUL R4, R0.reuse, R4 ;  /* 0x0000000400047220 */ /* 0x041fe20000400000 */
[C---:B------:R-:W-:Y:S01]  /*5b00*/  FMUL R5, R0.reuse, R5 ;  /* 0x0000000500057220 */ /* 0x040fe20000400000 */
        /* <DEDUP_REMOVED lines=125> */
[----:B------:R-:W-:-:S04]  /*62e0*/  FMUL R131, R0, R131 ;  /* 0x0000008300837220 */ /* 0x000fc80000400000 */
[----:B------:R1:W-:Y:S03]  /*62f0*/  STTM.x128 tmem[UR60], R4 ;  /* 0x00000004000079ed */ /* 0x0003e600083c003c */
.L_x_9:
[----:B0-----:R-:W0:Y:S02]  /*6300*/  FENCE.VIEW.ASYNC.T ;  /* 0x00000000000073c6 */ /* 0x001e240000000200 */
[----:B0-----:R-:W-:Y:S01]  /*6310*/  BAR.SYNC.DEFER_BLOCKING 0x0 ;  /* 0x0000000000007b1d */ /* 0x001fe20000010000 */
[----:B------:R-:W-:-:S04]  /*6320*/  UIADD3 UR64, UPT, UPT, UR64, -0x20, URZ ;  /* 0xffffffe040407890 */ /* 0x000fc8000fffe0ff */
[----:B------:R-:W-:Y:S01]  /*6330*/  UISETP.GE.AND UP1, UPT, UR64, 0x1, UPT ;  /* 0x000000014000788c */ /* 0x000fe2000bf26270 */
[----:B------:R0:W-:Y:S06]  /*6340*/  MEMBAR.ALL.CTA ;  /* 0x0000000000007992 */ /* 0x0001ec0000008000 */
[----:B0-----:R-:W0:Y:S02]  /*6350*/  FENCE.VIEW.ASYNC.S ;  /* 0x00000000000073c6 */ /* 0x001e240000000000 */
[----:B0-----:R-:W-:Y:S06]  /*6360*/  BAR.SYNC.DEFER_BLOCKING 0x0 ;  /* 0x0000000000007b1d */ /* 0x001fec0000010000 */
[----:B------:R-:W-:Y:S05]  /*6370*/  @!P3 BRA `(.L_x_10) ;  /* 0x000000000040b947 */ /* 0x000fea0003800000 */
[----:B------:R-:W-:Y:S02]  /*6380*/  UIADD3 UR4, UPT, UPT, UR58, 0xe000, URZ ;  /* 0x0000e0003a047890 */ /* 0x000fe4000fffe0ff */
[----:B------:R-:W-:Y:S02]  /*6390*/  UIADD3 UR5, UPT, UPT, UR58, 0x8000, URZ ;  /* 0x000080003a057890 */ /* 0x000fe4000fffe0ff */
[----:B------:R-:W-:Y:S02]  /*63a0*/  USHF.R.U32.HI UR4, URZ, 0x4, UR4 ;  /* 0x00000004ff047899 */ /* 0x000fe40008011604 */
[----:B------:R-:W-:Y:S02]  /*63b0*/  USHF.R.U32.HI UR5, URZ, 0x4, UR5 ;  /* 0x00000004ff057899 */ /* 0x000fe40008011605 */
[----:B------:R-:W-:Y:S02]  /*63c0*/  USGXT.U32 UR12, UR4, 0xe ;  /* 0x0000000e040c789a */ /* 0x000fe40008000000 */
[----:B------:R-:W-:Y:S01]  /*63d0*/  USGXT.U32 UR14, UR5, 0xe ;  /* 0x0000000e050e789a */ /* 0x000fe20008000000 */
[----:B------:R-:W-:-:S02]  /*63e0*/  UMOV UR4, UR61 ;  /* 0x0000003d00047c82 */ /* 0x000fc40008000000 */
[----:B------:R-:W-:Y:S01]  /*63f0*/  UMOV UR5, URZ ;  /* 0x000000ff00057c82 */ /* 0x000fe20008000000 */
[----:B------:R-:W-:Y:S01]  /*6400*/  UMOV UR16, 0x0 ;  /* 0x0000000000107882 */ /* 0x000fe20000000000 */
[----:B------:R-:W-:Y:S01]  /*6410*/  UMOV UR17, 0x8400010 ;  /* 0x0840001000117882 */ /* 0x000fe20000000000 */
[----:B------:R-:W-:Y:S01]  /*6420*/  UMOV UR13, 0xc0004010 ;  /* 0xc0004010000d7882 */ /* 0x000fe20000000000 */
[----:B------:R-:W-:Y:S01]  /*6430*/  UMOV UR15, 0xc0004010 ;  /* 0xc0004010000f7882 */ /* 0x000fe20000000000 */
[----:B------:R-:W-:Y:S01]  /*6440*/  UMOV UR4, UR4 ;  /* 0x0000000400047c82 */ /* 0x000fe20008000000 */
[----:B------:R0:W-:Y:S01]  /*6450*/  UTCQMMA gdesc[UR12], gdesc[UR14], tmem[UR59], tmem[UR16], idesc[UR17], UPT ;  /* 0x00ff100e0c0075ea */ /* 0x0001e2000b80033b */
[----:B------:R0:W-:Y:S01]  /*6460*/  UTCBAR [UR4], URZ ;  /* 0x000000ff040073e9 */ /* 0x0001e200080000ff */
[----:B------:R-:W-:Y:S02]  /*6470*/  NOP ;  /* 0x0000000000007918 */ /* 0x000fe40000000000 */
.L_x_10:
[----:B------:R-:W-:Y:S01]  /*6480*/  FSEL R3, R3, -INF , P2 ;  /* 0xff80000003037808 */ /* 0x000fe20001000000 */
[----:B------:R-:W-:Y:S01]  /*6490*/  UMOV UR39, URZ ;  /* 0x000000ff00277c82 */ /* 0x000fe20008000000 */
[----:B------:R-:W-:Y:S01]  /*64a0*/  FSEL R137, R137, 1, P2 ;  /* 0x3f80000089897808 */ /* 0x000fe20001000000 */
[----:B------:R-:W-:Y:S06]  /*64b0*/  BRA.U !UP1, `(.L_x_11) ;  /* 0x0000002909247547 */ /* 0x000fec000b800000 */
[----:B------:R-:W-:Y:S01]  /*64c0*/  USHF.R.U32.HI UR40, URZ, 0x4, UR10 ;  /* 0x00000004ff287899 */ /* 0x000fe2000801160a */
[----:B-1----:R-:W-:Y:S01]  /*64d0*/  IMAD.MOV.U32 R20, RZ, RZ, R3 ;  /* 0x000000ffff147224 */ /* 0x002fe200078e0003 */
[----:B------:R-:W-:Y:S01]  /*64e0*/  UIADD3 UR10, UPT, UPT, UR58, 0xe000, URZ ;  /* 0x0000e0003a0a7890 */ /* 0x000fe2000fffe0ff */
[----:B------:R-:W-:Y:S01]  /*64f0*/  IMAD.MOV.U32 R0, RZ, RZ, RZ ;  /* 0x000000ffff007224 */ /* 0x000fe200078e00ff */
[----:B------:R-:W-:Y:S02]  /*6500*/  USHF.R.U32.HI UR38, URZ, 0x4, UR58 ;  /* 0x00000004ff267899 */ /* 0x000fe4000801163a */
[----:B------:R-:W-:Y:S02]  /*6510*/  USHF.R.U32.HI UR10, URZ, 0x4, UR10 ;  /* 0x00000004ff0a7899 */ /* 0x000fe4000801160a */
[----:B------:R-:W-:Y:S02]  /*6520*/  USGXT.U32 UR38, UR38, 0xe ;  /* 0x0000000e2626789a */ /* 0x000fe40008000000 */
[----:B------:R-:W-:-:S02]  /*6530*/  USGXT.U32 UR40, UR40, 0xe ;  /* 0x0000000e2828789a */ /* 0x000fc40008000000 */
[----:B------:R-:W-:Y:S02]  /*6540*/  UIADD3 UR6, UPT, UPT, UR58, 0xc000, URZ ;  /* 0x0000c0003a067890 */ /* 0x000fe4000fffe0ff */
[----:B------:R-:W-:Y:S02]  /*6550*/  USGXT.U32 UR70, UR10, 0xe ;  /* 0x0000000e0a46789a */ /* 0x000fe40008000000 */
[----:B------:R-:W-:Y:S02]  /*6560*/  UIADD3 UR10, UP2, UPT, UR38, 0x100, URZ ;  /* 0x00000100260a7890 */ /* 0x000fe4000ff5e0ff */
[----:B0-----:R-:W-:Y:S01]  /*6570*/  UIADD3 UR12, UP1, UPT, UR40, 0x2, URZ ;  /* 0x00000002280c7890 */ /* 0x001fe2000ff3e0ff */
[----:B------:R-:W-:Y:S01]  /*6580*/  UMOV UR5, URZ ;  /* 0x000000ff00057c82 */ /* 0x000fe20008000000 */
[----:B------:R-:W-:Y:S01]  /*6590*/  UMOV UR4, URZ ;  /* 0x000000ff00047c82 */ /* 0x000fe20008000000 */
[----:B------:R-:W-:Y:S02]  /*65a0*/  USHF.L.U32 UR65, UR65, 0x5, URZ ;  /* 0x0000000541417899 */ /* 0x000fe400080006ff */
[----:B------:R-:W-:-:S02]  /*65b0*/  USHF.L.U32 UR66, UR66, 0x5, URZ ;  /* 0x0000000542427899 */ /* 0x000fc400080006ff */
[----:B------:R-:W-:Y:S02]  /*65c0*/  USHF.R.U32.HI UR6, URZ, 0x4, UR6 ;  /* 0x00000004ff067899 */ /* 0x000fe40008011606 */
[----:B------:R-:W-:Y:S02]  /*65d0*/  UIADD3.X UR11, UPT, UPT, UR5, 0x40004040, URZ, UP2, !UPT ;  /* 0x40004040050b7890 */ /* 0x000fe400097fe4ff */
[----:B------:R-:W-:Y:S02]  /*65e0*/  UIADD3.X UR13, UPT, UPT, UR4, 0x40004040, URZ, UP1, !UPT ;  /* 0x40004040040d7890 */ /* 0x000fe40008ffe4ff */
[----:B------:R-:W-:Y:S02]  /*65f0*/  UIADD3 UR16, UP2, UPT, UR10, 0x200, URZ ;  /* 0x000002000a107890 */ /* 0x000fe4000ff5e0ff */
[----:B------:R-:W-:Y:S02]  /*6600*/  UIADD3 UR14, UP1, UPT, UR10, 0x100, URZ ;  /* 0x000001000a0e7890 */ /* 0x000fe4000ff3e0ff */
[----:B------:R-:W-:-:S02]  /*6610*/  UIADD3 UR18, UP3, UPT, UR10, 0x300, URZ ;  /* 0x000003000a127890 */ /* 0x000fc4000ff7e0ff */
[----:B------:R-:W-:Y:S02]  /*6620*/  UIADD3 UR20, UP4, UPT, UR10, 0x400, URZ ;  /* 0x000004000a147890 */ /* 0x000fe4000ff9e0ff */
[----:B------:R-:W-:Y:S02]  /*6630*/  UIADD3 UR22, UP5, UPT, UR10, 0x500, URZ ;  /* 0x000005000a167890 */ /* 0x000fe4000ffbe0ff */
[----:B------:R-:W-:Y:S02]  /*6640*/  UIADD3 UR24, UP6, UPT, UR10, 0x600, URZ ;  /* 0x000006000a187890 */ /* 0x000fe4000ffde0ff */
[----:B------:R-:W-:Y:S02]  /*6650*/  USGXT.U32 UR72, UR6, 0xe ;  /* 0x0000000e0648789a */ /* 0x000fe40008000000 */
[----:B------:R-:W-:Y:S01]  /*6660*/  UIADD3.X UR17, UPT, UPT, UR11, URZ, URZ, UP2, !UPT ;  /* 0x000000ff0b117290 */ /* 0x000fe200097fe4ff */
[----:B------:R-:W-:Y:S01]  /*6670*/  UMOV UR67, 0x1 ;  /* 0x0000000100437882 */ /* 0x000fe20000000000 */
[----:B------:R-:W-:Y:S01]  /*6680*/  UMOV UR73, URZ ;  /* 0x000000ff00497c82 */ /* 0x000fe20008000000 */
[----:B------:R-:W0:Y:S01]  /*6690*/  LDCU UR68, c[0x0][0x3a8] ;  /* 0x00007500ff4477ac */ /* 0x000e220008000800 */
[----:B------:R-:W-:-:S02]  /*66a0*/  UIADD3.X UR15, UPT, UPT, UR11, URZ, URZ, UP1, !UPT ;  /* 0x000000ff0b0f7290 */ /* 0x000fc40008ffe4ff */
[----:B------:R-:W-:Y:S02]  /*66b0*/  UIADD3.X UR19, UPT, UPT, UR11, URZ, URZ, UP3, !UPT ;  /* 0x000000ff0b137290 */ /* 0x000fe40009ffe4ff */
[----:B------:R-:W-:Y:S02]  /*66c0*/  UIADD3.X UR21, UPT, UPT, UR11, URZ, URZ, UP4, !UPT ;  /* 0x000000ff0b157290 */ /* 0x000fe4000a7fe4ff */
[----:B------:R-:W-:Y:S02]  /*66d0*/  UIADD3.X UR23, UPT, UPT, UR11, URZ, URZ, UP5, !UPT ;  /* 0x000000ff0b177290 */ /* 0x000fe4000affe4ff */
[----:B------:R-:W-:Y:S02]  /*66e0*/  UIADD3.X UR25, UPT, UPT, UR11, URZ, URZ, UP6, !UPT ;  /* 0x000000ff0b197290 */ /* 0x000fe4000b7fe4ff */
[----:B------:R-:W-:Y:S02]  /*66f0*/  UIADD3.64 UR26, UPT, UPT, UR12, 0x2, URZ ;  /* 0x000000020c1a7897 */ /* 0x000fe4000fffe0ff */
[----:B------:R-:W-:-:S02]  /*6700*/  UIADD3.64 UR28, UPT, UPT, UR12, 0x4, URZ ;  /* 0x000000040c1c7897 */ /* 0x000fc4000fffe0ff */
[----:B------:R-:W-:Y:S02]  /*6710*/  UIADD3.64 UR30, UPT, UPT, UR12, 0xfe, URZ ;  /* 0x000000fe0c1e7897 */ /* 0x000fe4000fffe0ff */
[----:B------:R-:W-:Y:S02]  /*6720*/  UIADD3.64 UR32, UPT, UPT, UR12, 0x100, URZ ;  /* 0x000001000c207897 */ /* 0x000fe4000fffe0ff */
[----:B------:R-:W-:Y:S02]  /*6730*/  UIADD3.64 UR34, UPT, UPT, UR12, 0x102, URZ ;  /* 0x000001020c227897 */ /* 0x000fe4000fffe0ff */
[----:B------:R-:W-:Y:S02]  /*6740*/  UIADD3.64 UR36, UPT, UPT, UR12, 0x104, URZ ;  /* 0x000001040c247897 */ /* 0x000fe4000fffe0ff */
[----:B------:R-:W-:Y:S01]  /*6750*/  UISETP.NE.U32.AND UP2, UPT, UR41, URZ, UPT ;  /* 0x000000ff2900728c */ /* 0x000fe2000bf45070 */
[----:B------:R-:W-:Y:S01]  /*6760*/  UMOV UR6, URZ ;  /* 0x000000ff00067c82 */ /* 0x000fe20008000000 */
[----:B------:R-:W-:Y:S01]  /*6770*/  UMOV UR69, UR66 ;  /* 0x0000004200457c82 */ /* 0x000fe20008000000 */
[----:B0-----:R-:W-:-:S08]  /*6780*/  UMOV UR71, UR65 ;  /* 0x0000004100477c82 */ /* 0x001fd00008000000 */
.L_x_16:
[----:B------:R-:W2:Y:S04]  /*6790*/  LDL.64 R6, [R1] ;  /* 0x0000000001067983 */ /* 0x000ea80000100a00 */
[----:B------:R-:W3:Y:S04]  /*67a0*/  LDL.64 R14, [R1+0x38] ;  /* 0x00003800010e7983 */ /* 0x000ee80000100a00 */
[----:B------:R-:W4:Y:S01]  /*67b0*/  LDL.64 R22, [R1+0x30] ;  /* 0x0000300001167983 */ /* 0x000f220000100a00 */
[----:B------:R-:W-:Y:S02]  /*67c0*/  USHF.R.S32.HI UR4, URZ, 0x1f, UR69 ;  /* 0x0000001fff047899 */ /* 0x000fe40008011445 */
[----:B------:R-:W-:Y:S01]  /*67d0*/  IADD3 R4, P2, PT, R132, UR69, RZ ;  /* 0x0000004584047c10 */ /* 0x000fe2000ff5e0ff */
[----:B------:R-:W5:Y:S03]  /*67e0*/  LDL.64 R30, [R1+0x28] ;  /* 0x00002800011e7983 */ /* 0x000f660000100a00 */
[----:B------:R-:W-:Y:S01]  /*67f0*/  IADD3.X R5, PT, PT, R133, UR4, RZ, P2, !PT ;  /* 0x0000000485057c10 */ /* 0x000fe200097fe4ff */
[----:B------:R-:W4:Y:S01]  /*6800*/  LDL.64 R24, [R1+0x20] ;  /* 0x0000200001187983 */ /* 0x000f220000100a00 */
[----:B------:R-:W-:-:S03]  /*6810*/  IADD3 R12, P2, PT, R232, UR69, RZ ;  /* 0x00000045e80c7c10 */ /* 0x000fc6000ff5e0ff */
[----:B------:R-:W4:Y:S04]  /*6820*/  LDL.64 R48, [R1+0x18] ;  /* 0x0000180001307983 */ /* 0x000f280000100a00 */
[----:B------:R-:W4:Y:S04]  /*6830*/  LDL.64 R46, [R1+0x10] ;  /* 0x00001000012e7983 */ /* 0x000f280000100a00 */
[----:B------:R-:W5:Y:S01]  /*6840*/  LDL.64 R44, [R1+0x8] ;  /* 0x00000800012c7983 */ /* 0x000f620000100a00 */
[----:B------:R-:W-:-:S03]  /*6850*/  IADD3.X R13, PT, PT, R233, UR4, RZ, P2, !PT ;  /* 0x00000004e90d7c10 */ /* 0x000fc600097fe4ff */
[----:B------:R4:W5:Y:S04]  /*6860*/  LDG.E.U8 R3, desc[UR8][R4.64] ;  /* 0x0000000804037981 */ /* 0x000968000c1e1100 */
[----:B------:R-:W5:Y:S01]  /*6870*/  LDG.E.U8 R33, desc[UR8][R12.64] ;  /* 0x000000080c217981 */ /* 0x000f62000c1e1100 */
[----:B--2---:R-:W-:-:S04]  /*6880*/  IADD3 R8, P3, PT, R6, UR69, RZ ;  /* 0x0000004506087c10 */ /* 0x004fc8000ff7e0ff */
[----:B------:R-:W-:Y:S02]  /*6890*/  IADD3.X R9, PT, PT, R7, UR4, RZ, P3, !PT ;  /* 0x0000000407097c10 */ /* 0x000fe40009ffe4ff */
[----:B------:R-:W-:Y:S02]  /*68a0*/  IADD3 R16, P3, PT, R216, UR69, RZ ;  /* 0x00000045d8107c10 */ /* 0x000fe4000ff7e0ff */
[----:B---3--:R-:W-:Y:S01]  /*68b0*/  IADD3 R6, P2, PT, R14, UR69, RZ ;  /* 0x000000450e067c10 */ /* 0x008fe2000ff5e0ff */
[----:B------:R0:W2:Y:S01]  /*68c0*/  LDG.E.U8 R27, desc[UR8][R8.64] ;  /* 0x00000008081b7981 */ /* 0x0000a2000c1e1100 */
[----:B------:R-:W-:Y:S02]  /*68d0*/  IADD3.X R17, PT, PT, R217, UR4, RZ, P3, !PT ;  /* 0x00000004d9117c10 */ /* 0x000fe40009ffe4ff */
[----:B------:R-:W-:Y:S02]  /*68e0*/  IADD3 R10, P3, PT, R246, UR69, RZ ;  /* 0x00000045f60a7c10 */ /* 0x000fe4000ff7e0ff */
[----:B------:R-:W-:Y:S01]  /*68f0*/  IADD3.X R7, PT, PT, R15, UR4, RZ, P2, !PT ;  /* 0x000000040f077c10 */ /* 0x000fe200097fe4ff */
[----:B------:R1:W3:Y:S01]  /*6900*/  LDG.E.U8 R39, desc[UR8][R16.64] ;  /* 0x0000000810277981 */ /* 0x0002e2000c1e1100 */
[----:B------:R-:W-:-:S02]  /*6910*/  IADD3 R14, P2, PT, R230, UR69, RZ ;  /* 0x00000045e60e7c10 */ /* 0x000fc4000ff5e0ff */
[----:B------:R-:W-:Y:S01]  /*6920*/  IADD3.X R11, PT, PT, R247, UR4, RZ, P3, !PT ;  /* 0x00000004f70b7c10 */ /* 0x000fe20009ffe4ff */
[----:B------:R5:W3:Y:S01]  /*6930*/  LDG.E.U8 R21, desc[UR8][R6.64] ;  /* 0x0000000806157981 */ /* 0x000ae2000c1e1100 */
[----:B------:R-:W-:Y:S02]  /*6940*/  IADD3 R18, P3, PT, R214, UR69, RZ ;  /* 0x00000045d6127c10 */ /* 0x000fe4000ff7e0ff */
[----:B------:R-:W-:Y:S01]  /*6950*/  IADD3.X R15, PT, PT, R231, UR4, RZ, P2, !PT ;  /* 0x00000004e70f7c10 */ /* 0x000fe200097fe4ff */
[----:B------:R1:W3:Y:S01]  /*6960*/  LDG.E.U8 R28, desc[UR8][R10.64] ;  /* 0x000000080a1c7981 */ /* 0x0002e2000c1e1100 */
[----:B----4-:R-:W-:Y:S02]  /*6970*/  IADD3 R4, P2, PT, R22, UR69, RZ ;  /* 0x0000004516047c10 */ /* 0x010fe4000ff5e0ff */
[----:B------:R-:W-:Y:S01]  /*6980*/  IADD3.X R19, PT, PT, R215, UR4, RZ, P3, !PT ;  /* 0x00000004d7137c10 */ /* 0x000fe20009ffe4ff */
[----:B------:R4:W3:Y:S01]  /*6990*/  LDG.E.U8 R34, desc[UR8][R14.64] ;  /* 0x000000080e227981 */ /* 0x0008e2000c1e1100 */
[----:B0-----:R-:W-:-:S02]  /*69a0*/  IADD3 R8, P3, PT, R244, UR69, RZ ;  /* 0x00000045f4087c10 */ /* 0x001fc4000ff7e0ff */
[----:B------:R-:W-:Y:S01]  /*69b0*/  IADD3.X R5, PT, PT, R23, UR4, RZ, P2, !PT ;  /* 0x0000000417057c10 */ /* 0x000fe200097fe4ff */
[----:B------:R0:W3:Y:S01]  /*69c0*/  LDG.E.U8 R40, desc[UR8][R18.64] ;  /* 0x0000000812287981 */ /* 0x0000e2000c1e1100 */
[----:B------:R-:W-:Y:S02]  /*69d0*/  IADD3 R12, P2, PT, R228, UR69, RZ ;  /* 0x00000045e40c7c10 */ /* 0x000fe4000ff5e0ff */
[----:B------:R-:W-:Y:S01]  /*69e0*/  IADD3.X R9, PT, PT, R245, UR4, RZ, P3, !PT ;  /* 0x00000004f5097c10 */ /* 0x000fe20009ffe4ff */
[----:B------:R0:W3:Y:S01]  /*69f0*/  LDG.E.U8 R22, desc[UR8][R4.64] ;  /* 0x0000000804167981 */ /* 0x0000e2000c1e1100 */
[----:B-1----:R-:W-:Y:S02]  /*6a00*/  IADD3 R16, P3, PT, R212, UR69, RZ ;  /* 0x00000045d4107c10 */ /* 0x002fe4000ff7e0ff */
[----:B------:R-:W-:Y:S01]  /*6a10*/  IADD3.X R13, PT, PT, R229, UR4, RZ, P2, !PT ;  /* 0x00000004e50d7c10 */ /* 0x000fe200097fe4ff */
[----:B------:R1:W3:Y:S01]  /*6a20*/  LDG.E.U8 R29, desc[UR8][R8.64] ;  /* 0x00000008081d7981 */ /* 0x0002e2000c1e1100 */
[----:B-----5:R-:W-:-:S02]  /*6a30*/  IADD3 R6, P2, PT, R30, UR69, RZ ;  /* 0x000000451e067c10 */ /* 0x020fc4000ff5e0ff */
        /* <DEDUP_REMOVED lines=40> */
[----:B------:R-:W3:Y:S01]  /*6cc0*/  LDG.E.U8 R18, desc[UR8][R18.64] ;  /* 0x0000000812127981 */ /* 0x000ee2000c1e1100 */
        /* <DEDUP_REMOVED lines=10> */
[----:B-----5:R-:W-:Y:S01]  /*6d70*/  IADD3 R14, P4, PT, R218, UR69, RZ ;  /* 0x00000045da0e7c10 */ /* 0x020fe2000ff9e0ff */
[----:B------:R-:W5:Y:S01]  /*6d80*/  LDG.E.U8 R16, desc[UR8][R16.64] ;  /* 0x0000000810107981 */ /* 0x000f62000c1e1100 */
[----:B------:R-:W-:-:S02]  /*6d90*/  IADD3.X R7, PT, PT, R45, UR4, RZ, P2, !PT ;  /* 0x000000042d077c10 */ /* 0x000fc400097fe4ff */
[----:B----4-:R-:W-:Y:S02]  /*6da0*/  IADD3 R4, P2, PT, R202, UR69, RZ ;  /* 0x00000045ca047c10 */ /* 0x010fe4000ff5e0ff */
[----:B------:R-:W-:Y:S01]  /*6db0*/  IADD3.X R11, PT, PT, R235, UR4, RZ, P3, !PT ;  /* 0x00000004eb0b7c10 */ /* 0x000fe20009ffe4ff */
[----:B------:R-:W4:Y:S01]  /*6dc0*/  LDG.E.U8 R6, desc[UR8][R6.64] ;  /* 0x0000000806067981 */ /* 0x000f22000c1e1100 */
[----:B------:R-:W-:Y:S02]  /*6dd0*/  IADD3.X R15, PT, PT, R219, UR4, RZ, P4, !PT ;  /* 0x00000004db0f7c10 */ /* 0x000fe4000a7fe4ff */
[----:B------:R-:W-:Y:S01]  /*6de0*/  IADD3.X R5, PT, PT, R203, UR4, RZ, P2, !PT ;  /* 0x00000004cb057c10 */ /* 0x000fe200097fe4ff */
[----:B------:R-:W4:Y:S04]  /*6df0*/  LDG.E.U8 R10, desc[UR8][R10.64] ;  /* 0x000000080a0a7981 */ /* 0x000f28000c1e1100 */
[----:B------:R-:W4:Y:S04]  /*6e00*/  LDG.E.U8 R14, desc[UR8][R14.64] ;  /* 0x000000080e0e7981 */ /* 0x000f28000c1e1100 */
[----:B------:R-:W4:Y:S01]  /*6e10*/  LDG.E.U8 R4, desc[UR8][R4.64] ;  /* 0x0000000804047981 */ /* 0x000f22000c1e1100 */
[----:B------:R-:W-:-:S02]  /*6e20*/  LOP3.LUT R45, R134, 0x10, RZ, 0x3c, !PT ;  /* 0x00000010862d7812 */ /* 0x000fc400078e3cff */
[C---:B------:R-:W-:Y:S01]  /*6e30*/  LOP3.LUT R44, R134.reuse, 0x20, RZ, 0x3c, !PT ;  /* 0x00000020862c7812 */ /* 0x040fe200078e3cff */
[----:B------:R-:W-:Y:S04]  /*6e40*/  STS.U8 [R134+UR58+0xa000], R3 ;  /* 0x00a0000386007988 */ /* 0x000fe8000800003a */
[----:B------:R-:W-:Y:S01]  /*6e50*/  STS.U8 [R134+UR58+0xa800], R33 ;  /* 0x00a8002186007988 */ /* 0x000fe2000800003a */
[C---:B0-----:R-:W-:Y:S01]  /*6e60*/  LOP3.LUT R9, R134.reuse, 0x50, RZ, 0x3c, !PT ;  /* 0x0000005086097812 */ /* 0x041fe200078e3cff */
[----:B------:R-:W-:Y:S01]  /*6e70*/  UMOV UR4, 0x1 ;  /* 0x0000000100047882 */ /* 0x000fe20000000000 */
[----:B------:R-:W-:Y:S01]  /*6e80*/  LOP3.LUT R13, R134, 0x60, RZ, 0x3c, !PT ;  /* 0x00000060860d7812 */ /* 0x000fe200078e3cff */
[----:B------:R-:W-:-:S04]  /*6e90*/  @!UP0 UIADD3 UR4, UPT, UPT, -UR4, 0x100000, URZ ;  /* 0x0010000004048890 */ /* 0x000fc8000fffe1ff */
[----:B------:R-:W-:Y:S02]  /*6ea0*/  @!UP0 USHF.L.U32 UR5, UR4, 0xb, URZ ;  /* 0x0000000b04058899 */ /* 0x000fe400080006ff */
[----:B------:R-:W-:Y:S01]  /*6eb0*/  @!UP0 USHF.L.U32 UR4, UR4, 0x1, URZ ;  /* 0x0000000104048899 */ /* 0x000fe200080006ff */
[----:B------:R-:W-:Y:S01]  /*6ec0*/  VOTEU.ALL UP1, P1 ;  /* 0x0000000000ff7886 */ /* 0x000fe20000820000 */
[----:B--2---:R-:W-:Y:S04]  /*6ed0*/  STS.U8 [R134+UR58+0xa400], R27 ;  /* 0x00a4001b86007988 */ /* 0x004fe8000800003a */
[----:B---3--:R-:W-:Y:S04]  /*6ee0*/  STS.U8 [R134+UR58+0xac00], R39 ;  /* 0x00ac002786007988 */ /* 0x008fe8000800003a */
[----:B------:R-:W-:Y:S04]  /*6ef0*/  STS.U8 [R45+UR58+0xa080], R21 ;  /* 0x00a080152d007988 */ /* 0x000fe8000800003a */
[----:B------:R-:W-:Y:S04]  /*6f00*/  STS.U8 [R45+UR58+0xa480], R28 ;  /* 0x00a4801c2d007988 */ /* 0x000fe8000800003a */
[----:B------:R-:W-:Y:S04]  /*6f10*/  STS.U8 [R45+UR58+0xa880], R34 ;  /* 0x00a880222d007988 */ /* 0x000fe8000800003a */
[----:B------:R0:W-:Y:S04]  /*6f20*/  STS.U8 [R45+UR58+0xac80], R40 ;  /* 0x00ac80282d007988 */ /* 0x0001e8000800003a */
[----:B------:R-:W-:Y:S04]  /*6f30*/  STS.U8 [R44+UR58+0xa100], R22 ;  /* 0x00a100162c007988 */ /* 0x000fe8000800003a */
[----:B------:R-:W-:Y:S01]  /*6f40*/  STS.U8 [R44+UR58+0xa500], R29 ;  /* 0x00a5001d2c007988 */ /* 0x000fe2000800003a */
[----:B0-----:R-:W-:-:S03]  /*6f50*/  LOP3.LUT R45, R134, 0x30, RZ, 0x3c, !PT ;  /* 0x00000030862d7812 */ /* 0x001fc600078e3cff */
[----:B------:R-:W-:Y:S04]  /*6f60*/  STS.U8 [R44+UR58+0xa900], R35 ;  /* 0x00a900232c007988 */ /* 0x000fe8000800003a */
[----:B------:R0:W-:Y:S04]  /*6f70*/  STS.U8 [R44+UR58+0xad00], R41 ;  /* 0x00ad00292c007988 */ /* 0x0001e8000800003a */
[----:B------:R-:W-:Y:S04]  /*6f80*/  STS.U8 [R45+UR58+0xa180], R23 ;  /* 0x00a180172d007988 */ /* 0x000fe8000800003a */
[----:B------:R-:W-:Y:S01]  /*6f90*/  STS.U8 [R45+UR58+0xa580], R30 ;  /* 0x00a5801e2d007988 */ /* 0x000fe2000800003a */
[----:B0-----:R-:W-:-:S03]  /*6fa0*/  LOP3.LUT R44, R134, 0x40, RZ, 0x3c, !PT ;  /* 0x00000040862c7812 */ /* 0x001fc600078e3cff */
        /* <DEDUP_REMOVED lines=12> */
[----:B0-----:R-:W-:-:S03]  /*7070*/  LOP3.LUT R9, R134, 0x70, RZ, 0x3c, !PT ;  /* 0x0000007086097812 */ /* 0x001fc600078e3cff */
[----:B------:R1:W-:Y:S04]  /*7080*/  STS.U8 [R13+UR58+0xab00], R12 ;  /* 0x00ab000c0d007988 */ /* 0x0003e8000800003a */
[----:B-----5:R1:W-:Y:S04]  /*7090*/  STS.U8 [R13+UR58+0xaf00], R16 ;  /* 0x00af00100d007988 */ /* 0x0203e8000800003a */
[----:B----4-:R1:W-:Y:S04]  /*70a0*/  STS.U8 [R9+UR58+0xa380], R6 ;  /* 0x00a3800609007988 */ /* 0x0103e8000800003a */
[----:B------:R1:W-:Y:S04]  /*70b0*/  STS.U8 [R9+UR58+0xa780], R10 ;  /* 0x00a7800a09007988 */ /* 0x0003e8000800003a */
[----:B------:R1:W-:Y:S04]  /*70c0*/  STS.U8 [R9+UR58+0xab80], R14 ;  /* 0x00ab800e09007988 */ /* 0x0003e8000800003a */
[----:B------:R1:W-:Y:S01]  /*70d0*/  STS.U8 [R9+UR58+0xaf80], R4 ;  /* 0x00af800409007988 */ /* 0x0003e2000800003a */
[----:B------:R0:W-:Y:S06]  /*70e0*/  MEMBAR.ALL.CTA ;  /* 0x0000000000007992 */ /* 0x0001ec0000008000 */
[----:B0-----:R-:W-:Y:S04]  /*70f0*/  FENCE.VIEW.ASYNC.S ;  /* 0x00000000000073c6 */ /* 0x001fe80000000000 */
[----:B------:R-:W0:Y:S02]  /*7100*/  FENCE.VIEW.ASYNC.S ;  /* 0x00000000000073c6 */ /* 0x000e240000000000 */
[----:B0-----:R1:W0:Y:S02]  /*7110*/  @!UP1 SYNCS.EXCH.64 URZ, [UR58+0xf010], UR4 ;  /* 0x00f010043aff95b2 */ /* 0x0012240008000100 */
[----:B0-----:R-:W-:Y:S06]  /*7120*/  BAR.SYNC.DEFER_BLOCKING 0x0 ;  /* 0x0000000000007b1d */ /* 0x001fec0000010000 */
[----:B-1----:R-:W-:Y:S05]  /*7130*/  BRA.U UP2, `(.L_x_12) ;  /* 0x00000001027c7547 */ /* 0x002fea000b800000 */
[----:B------:R-:W-:Y:S01]  /*7140*/  UMOV UR39, 0x40004040 ;  /* 0x4000404000277882 */ /* 0x000fe20000000000 */
[----:B------:R-:W-:Y:S01]  /*7150*/  UMOV UR41, 0x40004040 ;  /* 0x4000404000297882 */ /* 0x000fe20000000000 */
[----:B------:R-:W-:Y:S01]  /*7160*/  UMOV UR42, 0x0 ;  /* 0x00000000002a7882 */ /* 0x000fe20000000000 */
[----:B------:R-:W-:Y:S01]  /*7170*/  UMOV UR43, 0x8088010 ;  /* 0x08088010002b7882 */ /* 0x000fe20000000000 */
[----:B------:R-:W-:Y:S01]  /*7180*/  UIADD3 UR4, UPT, UPT, UR58, 0xf010, URZ ;  /* 0x0000f0103a047890 */ /* 0x000fe2000fffe0ff */
[----:B------:R0:W-:Y:S01]  /*7190*/  UTCQMMA gdesc[UR38], gdesc[UR40], tmem[UR62], tmem[UR42], idesc[UR43], !UPT ;  /* 0x00ff2a28260075ea */ /* 0x0001e2000f80033e */
[----:B------:R-:W-:Y:S01]  /*71a0*/  UMOV UR44, 0x0 ;  /* 0x00000000002c7882 */ /* 0x000fe20000000000 */
[----:B------:R-:W-:Y:S01]  /*71b0*/  UMOV UR45, 0x8088010 ;  /* 0x08088010002d7882 */ /* 0x000fe20000000000 */
[----:B------:R-:W-:Y:S01]  /*71c0*/  UMOV UR46, 0x0 ;  /* 0x00000000002e7882 */ /* 0x000fe20000000000 */
[----:B------:R-:W-:Y:S01]  /*71d0*/  UMOV UR47, 0x8088010 ;  /* 0x08088010002f7882 */ /* 0x000fe20000000000 */
        /* <DEDUP_REMOVED lines=11> */
[----:B------:R-:W-:Y:S01]  /*7290*/  UMOV UR5, URZ ;  /* 0x000000ff00057c82 */ /* 0x000fe20008000000 */
[----:B------:R0:W-:Y:S01]  /*72a0*/  UTCQMMA gdesc[UR18], gdesc[UR30], tmem[UR62], tmem[UR50], idesc[UR51], UPT ;  /* 0x00ff321e120075ea */ /* 0x0001e2000b80033e */
[----:B------:R-:W-:Y:S01]  /*72b0*/  UMOV UR56, 0x0 ;  /* 0x0000000000387882 */ /* 0x000fe20000000000 */
[----:B------:R-:W-:Y:S01]  /*72c0*/  UMOV UR57, 0x8088010 ;  /* 0x0808801000397882 */ /* 0x000fe20000000000 */
[----:B------:R0:W-:Y:S01]  /*72d0*/  UTCQMMA gdesc[UR20], gdesc[UR32], tmem[UR62], tmem[UR52], idesc[UR53], UPT ;  /* 0x00ff3420140075ea */ /* 0x0001e2000b80033e */
[----:B------:R-:W-:Y:S01]  /*72e0*/  UMOV UR4, UR4 ;  /* 0x0000000400047c82 */ /* 0x000fe20008000000 */
[----:B------:R0:W-:Y:S01]  /*72f0*/  UTCQMMA gdesc[UR22], gdesc[UR34], tmem[UR62], tmem[UR54], idesc[UR55], UPT ;  /* 0x00ff3622160075ea */ /* 0x0001e2000b80033e */
[----:B------:R0:W-:Y:S01]  /*7300*/  UTCQMMA gdesc[UR24], gdesc[UR36], tmem[UR62], tmem[UR56], idesc[UR57], UPT ;  /* 0x00ff3824180075ea */ /* 0x0001e2000b80033e */
[----:B------:R0:W-:Y:S01]  /*7310*/  UTCBAR [UR4], URZ ;  /* 0x000000ff040073e9 */ /* 0x0001e200080000ff */
[----:B------:R-:W-:Y:S01]  /*7320*/  NOP ;  /* 0x0000000000007918 */ /* 0x000fe20000000000 */
.L_x_12:
[----:B------:R-:W1:Y:S02]  /*7330*/  SYNCS.PHASECHK.TRANS64.TRYWAIT P2, [UR58+0xf010], RZ ;  /* 0x00f010ffff0075a7 */ /* 0x000e64000804113a */
[----:B-1----:R-:W-:Y:S05]  /*7340*/  @!P2 BRA `(.L_x_13) ;  /* 0x0000007800aca947 */ /* 0x002fea0003800000 */
.L_x_22:
[----:B------:R-:W2:Y:S04]  /*7350*/  LDL R26, [R1+0x44] ;  /* 0x00004400011a7983 */ /* 0x000ea80000100800 */
[----:B------:R-:W3:Y:S01]  /*7360*/  LDL R25, [R1+0x40] ;  /* 0x0000400001197983 */ /* 0x000ee20000100800 */
[----:B0-----:R-:W-:Y:S01]  /*7370*/  USHF.R.S32.HI UR4, URZ, 0x1f, UR71 ;  /* 0x0000001fff047899 */ /* 0x001fe20008011447 */
[----:B------:R-:W-:Y:S06]  /*7380*/  BAR.SYNC.DEFER_BLOCKING 0x0 ;  /* 0x0000000000007b1d */ /* 0x000fec0000010000 */
[----:B------:R-:W-:Y:S01]  /*7390*/  LDTM.16dp32bit_t0_t15.x16 R4, tmem[UR63] ;  /* 0x0000003f000479ee */ /* 0x000fe20008a00000 */
[----:B------:R-:W0:Y:S01]  /*73a0*/  LDTM.16dp32bit_t16_t31.x16 R4, tmem[UR63+0x10] ;  /* 0x0000103f000479ee */ /* 0x000e220008a20000 */
[----:B------:R-:W2:Y:S01]  /*73b0*/  @!P1 SYNCS.CCTL.IV [UR58+0xf010] ;  /* 0x00f01000ff0099b1 */ /* 0x000ea2000800003a */
[----:B------:R-:W-:Y:S01]  /*73c0*/  NOP ;  /* 0x0000000000007918 */ /* 0x000fe20000000000 */
[----:B0-----:R-:W-:Y:S01]  /*73d0*/  FMUL R3, R4, UR68 ;  /* 0x0000004404037c20 */ /* 0x001fe20008400000 */
[----:B------:R-:W-:Y:S01]  /*73e0*/  FMUL R22, R5, UR68 ;  /* 0x0000004405167c20 */ /* 0x000fe20008400000 */
[----:B------:R-:W-:Y:S01]  /*73f0*/  FMUL R21, R6, UR68 ;  /* 0x0000004406157c20 */ /* 0x000fe20008400000 */
[----:B------:R-:W-:Y:S01]  /*7400*/  FMUL R23, R7, UR68 ;  /* 0x0000004407177c20 */ /* 0x000fe20008400000 */
[----:B------:R-:W-:-:S03]  /*7410*/  FMUL R24, R8, UR68 ;  /* 0x0000004408187c20 */ /* 0x000fc60008400000 */
[----:B------:R-:W-:Y:S01]  /*7420*/  FMNMX3 R21, R3, R22, R21, !PT ;  /* 0x0000001603157276 */ /* 0x000fe20007800015 */
[----:B------:R-:W-:Y:S01]  /*7430*/  FMUL R3, R9, UR68 ;  /* 0x0000004409037c20 */ /* 0x000fe20008400000 */
[----:B------:R-:W-:Y:S02]  /*7440*/  FMUL R22, R10, UR68 ;  /* 0x000000440a167c20 */ /* 0x000fe40008400000 */
[----:B------:R-:W-:Y:S01]  /*7450*/  FMNMX3 R23, R21, R23, R24, !PT ;  /* 0x0000001715177276 */ /* 0x000fe20007800018 */
[----:B------:R-:W-:Y:S01]  /*7460*/  FMUL R21, R11, UR68 ;  /* 0x000000440b157c20 */ /* 0x000fe20008400000 */
[----:B------:R-:W-:Y:S02]  /*7470*/  FMUL R24, R12, UR68 ;  /* 0x000000440c187c20 */ /* 0x000fe40008400000 */
[----:B------:R-:W-:Y:S01]  /*7480*/  FMNMX3 R23, R23, R3, R22, !PT ;  /* 0x0000000317177276 */ /* 0x000fe20007800016 */
[----:B------:R-:W-:Y:S01]  /*7490*/  FMUL R3, R13, UR68 ;  /* 0x000000440d037c20 */ /* 0x000fe20008400000 */
[----:B------:R-:W-:-:S02]  /*74a0*/  FMUL R22, R14, UR68 ;  /* 0x000000440e167c20 */ /* 0x000fc40008400000 */
[----:B------:R-:W-:Y:S01]  /*74b0*/  FMNMX3 R23, R23, R21, R24, !PT ;  /* 0x0000001517177276 */ /* 0x000fe20007800018 */
[----:B------:R-:W-:Y:S01]  /*74c0*/  FMUL R21, R15, UR68 ;  /* 0x000000440f157c20 */ /* 0x000fe20008400000 */
[----:B------:R-:W-:Y:S02]  /*74d0*/  FMUL R24, R16, UR68 ;  /* 0x0000004410187c20 */ /* 0x000fe40008400000 */
[----:B------:R-:W-:Y:S01]  /*74e0*/  FMNMX3 R23, R23, R3, R22, !PT ;  /* 0x0000000317177276 */ /* 0x000fe20007800016 */
[----:B------:R-:W-:Y:S01]  /*74f0*/  FMUL R3, R17, UR68 ;  /* 0x0000004411037c20 */ /* 0x000fe20008400000 */
[----:B------:R-:W-:Y:S02]  /*7500*/  FMUL R22, R18, UR68 ;  /* 0x0000004412167c20 */ /* 0x000fe40008400000 */
[----:B------:R-:W-:Y:S01]  /*7510*/  FMNMX3 R23, R23, R21, R24, !PT ;  /* 0x0000001517177276 */ /* 0x000fe20007800018 */
[----:B------:R-:W-:-:S03]  /*7520*/  FMUL R21, R19, UR68 ;  /* 0x0000004413157c20 */ /* 0x000fc60008400000 */
[----:B------:R-:W-:-:S04]  /*7530*/  FMNMX3 R22, R23, R3, R22, !PT ;  /* 0x0000000317167276 */ /* 0x000fc80007800016 */
[----:B------:R-:W-:-:S05]  /*7540*/  FMNMX R21, R21, R22, !PT ;  /* 0x0000001615157209 */ /* 0x000fca0007800000 */
[----:B------:R-:W0:Y:S02]  /*7550*/  SHFL.BFLY PT, R3, R21, 0x10, 0x1f ;  /* 0x0e001f0015037f89 */ /* 0x000e2400000e0000 */
[----:B0-----:R-:W-:Y:S01]  /*7560*/  FMNMX3 R3, R21, R3, R20, !PT ;  /* 0x0000000315037276 */ /* 0x001fe20007800014 */
[----:B------:R-:W-:-:S04]  /*7570*/  IMAD.U32 R21, R0, -0x80000000, RZ ;  /* 0x8000000000157824 */ /* 0x000fc800078e00ff */
[--C-:B------:R-:W-:Y:S01]  /*7580*/  FFMA R8, R8, UR68, -R3.reuse ;  /* 0x0000004408087c23 */ /* 0x100fe20008000803 */
[--C-:B------:R-:W-:Y:S01]  /*7590*/  FFMA R10, R10, UR68, -R3.reuse ;  /* 0x000000440a0a7c23 */ /* 0x100fe20008000803 */
[--C-:B------:R-:W-:Y:S01]  /*75a0*/  FFMA R14, R14, UR68, -R3.reuse ;  /* 0x000000440e0e7c23 */ /* 0x100fe20008000803 */
[--C-:B------:R-:W-:Y:S01]  /*75b0*/  FFMA R4, R4, UR68, -R3.reuse ;  /* 0x0000004404047c23 */ /* 0x100fe20008000803 */
[--C-:B------:R-:W-:Y:S01]  /*75c0*/  FFMA R5, R5, UR68, -R3.reuse ;  /* 0x0000004405057c23 */ /* 0x100fe20008000803 */
[----:B------:R-:W-:Y:S01]  /*75d0*/  FMUL R249, R8, 1.4426950216293334961 ;  /* 0x3fb8aa3b08f97820 */ /* 0x000fe20000400000 */
[----:B------:R-:W-:Y:S01]  /*75e0*/  FMUL R8, R10, 1.4426950216293334961 ;  /* 0x3fb8aa3b0a087820 */ /* 0x000fe20000400000 */
[----:B------:R-:W-:Y:S01]  /*75f0*/  FMUL R10, R14, 1.4426950216293334961 ;  /* 0x3fb8aa3b0e0a7820 */ /* 0x000fe20000400000 */
[----:B------:R-:W-:Y:S01]  /*7600*/  FADD R14, -R3, R20 ;  /* 0x00000014030e7221 */ /* 0x000fe20000000100 */
[----:B------:R-:W-:Y:S01]  /*7610*/  FMUL R248, R4, 1.4426950216293334961 ;  /* 0x3fb8aa3b04f87820 */ /* 0x000fe20000400000 */
[----:B------:R-:W-:Y:S01]  /*7620*/  FMUL R5, R5, 1.4426950216293334961 ;  /* 0x3fb8aa3b05057820 */ /* 0x000fe20000400000 */
[--C-:B------:R-:W-:Y:S01]  /*7630*/  FFMA R6, R6, UR68, -R3.reuse ;  /* 0x0000004406067c23 */ /* 0x100fe20008000803 */
[----:B------:R-:W-:Y:S01]  /*7640*/  FMUL R14, R14, 1.4426950216293334961 ;  /* 0x3fb8aa3b0e0e7820 */ /* 0x000fe20000400000 */
[--C-:B------:R-:W-:Y:S01]  /*7650*/  FFMA R7, R7, UR68, -R3.reuse ;  /* 0x0000004407077c23 */ /* 0x100fe20008000803 */
[--C-:B------:R-:W-:Y:S01]  /*7660*/  FFMA R9, R9, UR68, -R3.reuse ;  /* 0x0000004409097c23 */ /* 0x100fe20008000803 */
[----:B------:R-:W-:Y:S01]  /*7670*/  FMUL R4, R6, 1.4426950216293334961 ;  /* 0x3fb8aa3b06047820 */ /* 0x000fe20000400000 */
[----:B------:R-:W-:Y:S01]  /*7680*/  MUFU.EX2 R248, R248 ;  /* 0x000000f800f87308 */ /* 0x000fe20000000800 */
[----:B------:R-:W-:Y:S01]  /*7690*/  FMUL R7, R7, 1.4426950216293334961 ;  /* 0x3fb8aa3b07077820 */ /* 0x000fe20000400000 */
[----:B------:R-:W-:Y:S01]  /*76a0*/  FMUL R6, R9, 1.4426950216293334961 ;  /* 0x3fb8aa3b09067820 */ /* 0x000fe20000400000 */
[--C-:B------:R-:W-:Y:S01]  /*76b0*/  FFMA R11, R11, UR68, -R3.reuse ;  /* 0x000000440b0b7c23 */ /* 0x100fe20008000803 */
[--C-:B------:R-:W-:Y:S01]  /*76c0*/  FFMA R13, R13, UR68, -R3.reuse ;  /* 0x000000440d0d7c23 */ /* 0x100fe20008000803 */
[--C-:B------:R-:W-:Y:S01]  /*76d0*/  FFMA R12, R12, UR68, -R3.reuse ;  /* 0x000000440c0c7c23 */ /* 0x100fe20008000803 */
[--C-:B------:R-:W-:Y:S01]  /*76e0*/  FFMA R15, R15, UR68, -R3.reuse ;  /* 0x000000440f0f7c23 */ /* 0x100fe20008000803 */
[----:B------:R-:W-:Y:S01]  /*76f0*/  FMUL R9, R11, 1.4426950216293334961 ;  /* 0x3fb8aa3b0b097820 */ /* 0x000fe20000400000 */
[----:B------:R-:W0:Y:S01]  /*7700*/  MUFU.EX2 R5, R5 ;  /* 0x0000000500057308 */ /* 0x000e220000000800 */
[----:B------:R-:W-:Y:S01]  /*7710*/  FMUL R11, R13, 1.4426950216293334961 ;  /* 0x3fb8aa3b0d0b7820 */ /* 0x000fe20000400000 */
[----:B------:R-:W-:Y:S01]  /*7720*/  FMUL R12, R12, 1.4426950216293334961 ;  /* 0x3fb8aa3b0c0c7820 */ /* 0x000fe20000400000 */
[----:B------:R-:W-:Y:S01]  /*7730*/  FMUL R13, R15, 1.4426950216293334961 ;  /* 0x3fb8aa3b0f0d7820 */ /* 0x000fe20000400000 */
[--C-:B------:R-:W-:Y:S01]  /*7740*/  FFMA R16, R16, UR68, -R3.reuse ;  /* 0x0000004410107c23 */ /* 0x100fe20008000803 */
[--C-:B------:R-:W-:Y:S01]  /*7750*/  FFMA R17, R17, UR68, -R3.reuse ;  /* 0x0000004411117c23 */ /* 0x100fe20008000803 */
[--C-:B------:R-:W-:Y:S01]  /*7760*/  FFMA R18, R18, UR68, -R3.reuse ;  /* 0x0000004412127c23 */ /* 0x100fe20008000803 */
[----:B------:R-:W-:Y:S01]  /*7770*/  FFMA R19, R19, UR68, -R3 ;  /* 0x0000004413137c23 */ /* 0x000fe20008000803 */
[----:B------:R1:W-:Y:S01]  /*7780*/  MUFU.EX2 R136, R14 ;  /* 0x0000000e00887308 */ /* 0x0003e20000000800 */
[----:B------:R-:W-:-:S07]  /*7790*/  FMUL R16, R16, 1.4426950216293334961 ;  /* 0x3fb8aa3b10107820 */ /* 0x000fce0000400000 */
[----:B------:R-:W4:Y:S01]  /*77a0*/  MUFU.EX2 R4, R4 ;  /* 0x0000000400047308 */ /* 0x000f220000000800 */
[----:B0-----:R-:W-:Y:S01]  /*77b0*/  FADD R15, R248, R5 ;  /* 0x00000005f80f7221 */ /* 0x001fe20000000000 */
[----:B-1----:R-:W-:Y:S01]  /*77c0*/  FMUL R14, R18, 1.4426950216293334961 ;  /* 0x3fb8aa3b120e7820 */ /* 0x002fe20000400000 */
[----:B------:R-:W-:-:S05]  /*77d0*/  IADD3 R18, P4, PT, R198, UR71, RZ ;  /* 0x00000047c6127c10 */ /* 0x000fca000ff9e0ff */
[----:B------:R-:W0:Y:S08]  /*77e0*/  MUFU.EX2 R7, R7 ;  /* 0x0000000700077308 */ /* 0x000e300000000800 */
[----:B------:R-:W1:Y:S08]  /*77f0*/  MUFU.EX2 R249, R249 ;  /* 0x000000f900f97308 */ /* 0x000e700000000800 */
[----:B------:R-:W5:Y:S08]  /*7800*/  MUFU.EX2 R6, R6 ;  /* 0x0000000600067308 */ /* 0x000f700000000800 */
[----:B------:R-:W0:Y:S08]  /*7810*/  MUFU.EX2 R8, R8 ;  /* 0x0000000800087308 */ /* 0x000e300000000800 */
[----:B------:R4:W-:Y:S08]  /*7820*/  MUFU.EX2 R250, R12 ;  /* 0x0000000c00fa7308 */ /* 0x0009f00000000800 */
[----:B------:R-:W5:Y:S01]  /*7830*/  MUFU.EX2 R9, R9 ;  /* 0x0000000900097308 */ /* 0x000f620000000800 */
[----:B----4-:R-:W-:-:S04]  /*7840*/  FADD R12, R4, R15 ;  /* 0x0000000f040c7221 */ /* 0x010fc80000000000 */
[----:B0-----:R-:W-:-:S03]  /*7850*/  FADD R12, R7, R12 ;  /* 0x0000000c070c7221 */ /* 0x001fc60000000000 */
[----:B------:R-:W0:Y:S01]  /*7860*/  MUFU.EX2 R11, R11 ;  /* 0x0000000b000b7308 */ /* 0x000e220000000800 */
[----:B-1----:R-:W-:Y:S01]  /*7870*/  FADD R15, R249, R12 ;  /* 0x0000000cf90f7221 */ /* 0x002fe20000000000 */
[----:B------:R-:W-:-:S03]  /*7880*/  FMUL R12, R17, 1.4426950216293334961 ;  /* 0x3fb8aa3b110c7820 */ /* 0x000fc60000400000 */
[----:B-----5:R-:W-:-:S03]  /*7890*/  FADD R15, R6, R15 ;  /* 0x0000000f060f7221 */ /* 0x020fc60000000000 */
[----:B------:R-:W1:Y:S01]  /*78a0*/  MUFU.EX2 R10, R10 ;  /* 0x0000000a000a7308 */ /* 0x000e620000000800 */
[----:B------:R-:W-:-:S04]  /*78b0*/  FADD R0, R8, R15 ;  /* 0x0000000f08007221 */ /* 0x000fc80000000000 */
[----:B------:R-:W-:-:S03]  /*78c0*/  FADD R15, R9, R0 ;  /* 0x00000000090f7221 */ /* 0x000fc60000000000 */
[----:B------:R-:W4:Y:S08]  /*78d0*/  MUFU.EX2 R13, R13 ;  /* 0x0000000d000d7308 */ /* 0x000f300000000800 */
[----:B------:R5:W1:Y:S08]  /*78e0*/  MUFU.EX2 R251, R16 ;  /* 0x0000001000fb7308 */ /* 0x000a700000000800 */
[----:B------:R-:W4:Y:S01]  /*78f0*/  MUFU.EX2 R12, R12 ;  /* 0x0000000c000c7308 */ /* 0x000f220000000800 */
[----:B-----5:R-:W-:Y:S01]  /*7900*/  FADD R16, R250, R15 ;  /* 0x0000000ffa107221 */ /* 0x020fe20000000000 */
[----:B------:R-:W-:-:S03]  /*7910*/  FMUL R15, R19, 1.4426950216293334961 ;  /* 0x3fb8aa3b130f7820 */ /* 0x000fc60000400000 */
[----:B0-----:R-:W-:-:S03]  /*7920*/  FADD R17, R11, R16 ;  /* 0x000000100b117221 */ /* 0x001fc60000000000 */
[----:B------:R-:W0:Y:S01]  /*7930*/  MUFU.EX2 R14, R14 ;  /* 0x0000000e000e7308 */ /* 0x000e220000000800 */
[----:B-1----:R-:W-:-:S04]  /*7940*/  FADD R16, R10, R17 ;  /* 0x000000110a107221 */ /* 0x002fc80000000000 */
[----:B----4-:R-:W-:-:S03]  /*7950*/  FADD R16, R13, R16 ;  /* 0x000000100d107221 */ /* 0x010fc60000000000 */
[----:B------:R-:W1:Y:S01]  /*7960*/  MUFU.EX2 R15, R15 ;  /* 0x0000000f000f7308 */ /* 0x000e620000000800 */
[----:B------:R-:W-:Y:S01]  /*7970*/  FADD R17, R251, R16 ;  /* 0x00000010fb117221 */ /* 0x000fe20000000000 */
[----:B------:R-:W-:-:S03]  /*7980*/  IADD3 R16, P3, PT, R200, UR71, RZ ;  /* 0x00000047c8107c10 */ /* 0x000fc6000ff7e0ff */
[----:B------:R-:W-:-:S04]  /*7990*/  FADD R17, R12, R17 ;  /* 0x000000110c117221 */ /* 0x000fc80000000000 */
[----:B0-----:R-:W-:Y:S01]  /*79a0*/  FADD R20, R14, R17 ;  /* 0x000000110e147221 */ /* 0x001fe20000000000 */
[----:B------:R-:W-:-:S03]  /*79b0*/  IADD3.X R17, PT, PT, R201, UR4, RZ, P3, !PT ;  /* 0x00000004c9117c10 */ /* 0x000fc60009ffe4ff */
[----:B-1----:R-:W-:-:S05]  /*79c0*/  FADD R135, R15, R20 ;  /* 0x000000140f877221 */ /* 0x002fca0000000000 */
[----:B------:R0:W1:Y:S04]  /*79d0*/  SHFL.BFLY PT, R252, R135, 0x10, 0x1f ;  /* 0x0e001f0087fc7f89 */ /* 0x00006800000e0000 */
[----:B--2---:R0:W-:Y:S01]  /*79e0*/  STSM.16.M88 [R26+0xa000], R136 ;  /* 0x00a000881a007844 */ /* 0x0041e20000000000 */
[----:B------:R-:W-:Y:S06]  /*79f0*/  BAR.SYNC.DEFER_BLOCKING 0x0 ;  /* 0x0000000000007b1d */ /* 0x000fec0000010000 */
[----:B---3--:R0:W2:Y:S01]  /*7a00*/  LDSM.16.M88 R0, [R25+UR58+0xa000] ;  /* 0x00a0003a1900783b */ /* 0x0080a20008000000 */
[----:B------:R-:W3:Y:S02]  /*7a10*/  SYNCS.PHASECHK.TRANS64.TRYWAIT P2, [UR61], R21 ;  /* 0x00000015ff0075a7 */ /* 0x000ee4000804113d */
[----:B0123--:R-:W-:Y:S05]  /*7a20*/  @!P2 BRA `(.L_x_14) ;  /* 0x000000740000a947 */ /* 0x00ffea0003800000 */
.L_x_23:
[----:B------:R-:W-:Y:S01]  /*7a30*/  IADD3 R20, P2, PT, R196, UR71, RZ ;  /* 0x00000047c4147c10 */ /* 0x000fe2000ff5e0ff */
[----:B------:R0:W2:Y:S01]  /*7a40*/  LDG.E.U8 R31, desc[UR8][R16.64] ;  /* 0x00000008101f7981 */ /* 0x0000a2000c1e1100 */
[----:B------:R-:W-:Y:S02]  /*7a50*/  IADD3 R22, P3, PT, R194, UR71, RZ ;  /* 0x00000047c2167c10 */ /* 0x000fe4000ff7e0ff */
[----:B------:R-:W-:Y:S02]  /*7a60*/  IADD3.X R21, PT, PT, R197, UR4, RZ, P2, !PT ;  /* 0x00000004c5157c10 */ /* 0x000fe400097fe4ff */
[----:B------:R-:W-:Y:S02]  /*7a70*/  IADD3 R24, P2, PT, R192, UR71, RZ ;  /* 0x00000047c0187c10 */ /* 0x000fe4000ff5e0ff */
[----:B------:R-:W-:Y:S01]  /*7a80*/  IADD3.X R19, PT, PT, R199, UR4, RZ, P4, !PT ;  /* 0x00000004c7137c10 */ /* 0x000fe2000a7fe4ff */
[----:B------:R-:W3:Y:S01]  /*7a90*/  LDG.E.U8 R35, desc[UR8][R20.64] ;  /* 0x0000000814237981 */ /* 0x000ee2000c1e1100 */
[----:B------:R-:W-:-:S02]  /*7aa0*/  IADD3.X R23, PT, PT, R195, UR4, RZ, P3, !PT ;  /* 0x00000004c3177c10 */ /* 0x000fc40009ffe4ff */
[----:B------:R-:W-:Y:S01]  /*7ab0*/  IADD3.X R25, PT, PT, R193, UR4, RZ, P2, !PT ;  /* 0x00000004c1197c10 */ /* 0x000fe200097fe4ff */
[----:B------:R1:W4:Y:S01]  /*7ac0*/  LDG.E.U8 R33, desc[UR8][R18.64] ;  /* 0x0000000812217981 */ /* 0x000322000c1e1100 */
[----:B------:R-:W-:Y:S02]  /*7ad0*/  IADD3 R26, P3, PT, R190, UR71, RZ ;  /* 0x00000047be1a7c10 */ /* 0x000fe4000ff7e0ff */
[----:B------:R-:W-:Y:S01]  /*7ae0*/  IADD3 R28, P2, PT, R188, UR71, RZ ;  /* 0x00000047bc1c7c10 */ /* 0x000fe2000ff5e0ff */
[----:B------:R5:W4:Y:S01]  /*7af0*/  LDG.E.U8 R37, desc[UR8][R22.64] ;  /* 0x0000000816257981 */ /* 0x000b22000c1e1100 */
[----:B------:R-:W-:Y:S02]  /*7b00*/  IADD3.X R27, PT, PT, R191, UR4, RZ, P3, !PT ;  /* 0x00000004bf1b7c10 */ /* 0x000fe40009ffe4ff */
[----:B------:R-:W-:Y:S01]  /*7b10*/  IADD3.X R29, PT, PT, R189, UR4, RZ, P2, !PT ;  /* 0x00000004bd1d7c10 */ /* 0x000fe200097fe4ff */
[----:B------:R5:W4:Y:S01]  /*7b20*/  LDG.E.U8 R39, desc[UR8][R24.64] ;  /* 0x0000000818277981 */ /* 0x000b22000c1e1100 */
[----:B0-----:R-:W-:-:S02]  /*7b30*/  IADD3 R16, P3, PT, R186, UR71, RZ ;  /* 0x00000047ba107c10 */ /* 0x001fc4000ff7e0ff */
[----:B-1----:R-:W-:Y:S01]  /*7b40*/  IADD3 R18, P2, PT, R184, UR71, RZ ;  /* 0x00000047b8127c10 */ /* 0x002fe2000ff5e0ff */
[----:B------:R0:W4:Y:S01]  /*7b50*/  LDG.E.U8 R41, desc[UR8][R26.64] ;  /* 0x000000081a297981 */ /* 0x000122000c1e1100 */
[----:B------:R-:W-:Y:S02]  /*7b60*/  IADD3.X R17, PT, PT, R187, UR4, RZ, P3, !PT ;  /* 0x00000004bb117c10 */ /* 0x000fe40009ffe4ff */
[----:B------:R-:W-:Y:S01]  /*7b70*/  IADD3.X R19, PT, PT, R185, UR4, RZ, P2, !PT ;  /* 0x00000004b9137c10 */ /* 0x000fe200097fe4ff */
[----:B------:R1:W4:Y:S01]  /*7b80*/  LDG.E.U8 R55, desc[UR8][R28.64] ;  /* 0x000000081c377981 */ /* 0x000322000c1e1100 */
[----:B------:R-:W-:Y:S02]  /*7b90*/  IADD3 R20, P3, PT, R182, UR71, RZ ;  /* 0x00000047b6147c10 */ /* 0x000fe4000ff7e0ff */
[----:B-----5:R-:W-:Y:S01]  /*7ba0*/  IADD3 R22, P2, PT, R180, UR71, RZ ;  /* 0x00000047b4167c10 */ /* 0x020fe2000ff5e0ff */
[----:B------:R5:W4:Y:S01]  /*7bb0*/  LDG.E.U8 R57, desc[UR8][R16.64] ;  /* 0x0000000810397981 */ /* 0x000b22000c1e1100 */
[----:B------:R-:W-:-:S02]  /*7bc0*/  IADD3.X R21, PT, PT, R183, UR4, RZ, P3, !PT ;  /* 0x00000004b7157c10 */ /* 0x000fc40009ffe4ff */
[----:B------:R-:W-:Y:S01]  /*7bd0*/  IADD3.X R23, PT, PT, R181, UR4, RZ, P2, !PT ;  /* 0x00000004b5177c10 */ /* 0x000fe200097fe4ff */
[----:B------:R5:W4:Y:S01]  /*7be0*/  LDG.E.U8 R59, desc[UR8][R18.64] ;  /* 0x00000008123b7981 */ /* 0x000b22000c1e1100 */
[----:B------:R-:W-:Y:S02]  /*7bf0*/  IADD3 R24, P3, PT, R178, UR71, RZ ;  /* 0x00000047b2187c10 */ /* 0x000fe4000ff7e0ff */
[----:B0-----:R-:W-:Y:S01]  /*7c00*/  IADD3 R26, P2, PT, R176, UR71, RZ ;  /* 0x00000047b01a7c10 */ /* 0x001fe2000ff5e0ff */
[----:B------:R0:W4:Y:S01]  /*7c10*/  LDG.E.U8 R61, desc[UR8][R20.64] ;  /* 0x00000008143d7981 */ /* 0x000122000c1e1100 */
[----:B------:R-:W-:Y:S02]  /*7c20*/  IADD3.X R25, PT, PT, R179, UR4, RZ, P3, !PT ;  /* 0x00000004b3197c10 */ /* 0x000fe40009ffe4ff */
[----:B------:R-:W-:Y:S01]  /*7c30*/  IADD3.X R27, PT, PT, R177, UR4, RZ, P2, !PT ;  /* 0x00000004b11b7c10 */ /* 0x000fe200097fe4ff */
[----:B------:R0:W4:Y:S01]  /*7c40*/  LDG.E.U8 R63, desc[UR8][R22.64] ;  /* 0x00000008163f7981 */ /* 0x000122000c1e1100 */
[----:B-1----:R-:W-:-:S02]  /*7c50*/  IADD3 R28, P3, PT, R174, UR71, RZ ;  /* 0x00000047ae1c7c10 */ /* 0x002fc4000ff7e0ff */
[----:B------:R-:W-:Y:S01]  /*7c60*/  IADD3 R42, P2, PT, R172, UR71, RZ ;  /* 0x00000047ac2a7c10 */ /* 0x000fe2000ff5e0ff */
[----:B------:R1:W4:Y:S01]  /*7c70*/  LDG.E.U8 R65, desc[UR8][R24.64] ;  /* 0x0000000818417981 */ /* 0x000322000c1e1100 */
[----:B------:R-:W-:Y:S02]  /*7c80*/  IADD3.X R29, PT, PT, R175, UR4, RZ, P3, !PT ;  /* 0x00000004af1d7c10 */ /* 0x000fe40009ffe4ff */
[----:B------:R-:W-:Y:S01]  /*7c90*/  IADD3.X R43, PT, PT, R173, UR4, RZ, P2, !PT ;  /* 0x00000004ad2b7c10 */ /* 0x000fe200097fe4ff */
[----:B------:R0:W4:Y:S01]  /*7ca0*/  LDG.E.U8 R67, desc[UR8][R26.64] ;  /* 0x000000081a437981 */ /* 0x000122000c1e1100 */
[----:B------:R-:W-:Y:S02]  /*7cb0*/  IADD3 R44, P3, PT, R170, UR71, RZ ;  /* 0x00000047aa2c7c10 */ /* 0x000fe4000ff7e0ff */
[----:B------:R-:W-:Y:S01]  /*7cc0*/  IADD3 R46, P2, PT, R168, UR71, RZ ;  /* 0x00000047a82e7c10 */ /* 0x000fe2000ff5e0ff */
[----:B------:R0:W4:Y:S01]  /*7cd0*/  LDG.E.U8 R69, desc[UR8][R28.64] ;  /* 0x000000081c457981 */ /* 0x000122000c1e1100 */
[----:B------:R-:W-:-:S02]  /*7ce0*/  IADD3.X R45, PT, PT, R171, UR4, RZ, P3, !PT ;  /* 0x00000004ab2d7c10 */ /* 0x000fc40009ffe4ff */
[----:B------:R-:W-:Y:S01]  /*7cf0*/  IADD3.X R47, PT, PT, R169, UR4, RZ, P2, !PT ;  /* 0x00000004a92f7c10 */ /* 0x000fe200097fe4ff */
[----:B------:R-:W4:Y:S01]  /*7d00*/  LDG.E.U8 R43, desc[UR8][R42.64] ;  /* 0x000000082a2b7981 */ /* 0x000f22000c1e1100 */
[----:B------:R-:W-:Y:S02]  /*7d10*/  IADD3 R48, P3, PT, R166, UR71, RZ ;  /* 0x00000047a6307c10 */ /* 0x000fe4000ff7e0ff */
[----:B------:R-:W-:Y:S01]  /*7d20*/  IADD3 R50, P2, PT, R164, UR71, RZ ;  /* 0x00000047a4327c10 */ /* 0x000fe2000ff5e0ff */
[----:B------:R-:W4:Y:S01]  /*7d30*/  LDG.E.U8 R45, desc[UR8][R44.64] ;  /* 0x000000082c2d7981 */ /* 0x000f22000c1e1100 */
[----:B------:R-:W-:Y:S02]  /*7d40*/  IADD3.X R49, PT, PT, R167, UR4, RZ, P3, !PT ;  /* 0x00000004a7317c10 */ /* 0x000fe40009ffe4ff */
[----:B------:R-:W-:Y:S01]  /*7d50*/  IADD3.X R51, PT, PT, R165, UR4, RZ, P2, !PT ;  /* 0x00000004a5337c10 */ /* 0x000fe200097fe4ff */
[----:B------:R-:W4:Y:S01]  /*7d60*/  LDG.E.U8 R47, desc[UR8][R46.64] ;  /* 0x000000082e2f7981 */ /* 0x000f22000c1e1100 */
[----:B------:R-:W-:-:S02]  /*7d70*/  IADD3 R52, P3, PT, R162, UR71, RZ ;  /* 0x00000047a2347c10 */ /* 0x000fc4000ff7e0ff */
[----:B-----5:R-:W-:Y:S01]  /*7d80*/  IADD3 R16, P2, PT, R160, UR71, RZ ;  /* 0x00000047a0107c10 */ /* 0x020fe2000ff5e0ff */
[----:B------:R-:W5:Y:S01]  /*7d90*/  LDG.E.U8 R49, desc[UR8][R48.64] ;  /* 0x0000000830317981 */ /* 0x000f62000c1e1100 */
[----:B------:R-:W-:Y:S02]  /*7da0*/  IADD3.X R53, PT, PT, R163, UR4, RZ, P3, !PT ;  /* 0x00000004a3357c10 */ /* 0x000fe40009ffe4ff */
[----:B------:R-:W-:Y:S01]  /*7db0*/  IADD3.X R17, PT, PT, R161, UR4, RZ, P2, !PT ;  /* 0x00000004a1117c10 */ /* 0x000fe200097fe4ff */
[----:B------:R-:W5:Y:S01]  /*7dc0*/  LDG.E.U8 R51, desc[UR8][R50.64] ;  /* 0x0000000832337981 */ /* 0x000f62000c1e1100 */
[----:B------:R-:W-:Y:S02]  /*7dd0*/  IADD3 R18, P3, PT, R158, UR71, RZ ;  /* 0x000000479e127c10 */ /* 0x000fe4000ff7e0ff */
[----:B0-----:R-:W-:Y:S01]  /*7de0*/  IADD3 R20, P2, PT, R156, UR71, RZ ;  /* 0x000000479c147c10 */ /* 0x001fe2000ff5e0ff */
[----:B------:R0:W5:Y:S01]  /*7df0*/  LDG.E.U8 R71, desc[UR8][R16.64] ;  /* 0x0000000810477981 */ /* 0x000162000c1e1100 */
[----:B------:R-:W-:-:S02]  /*7e00*/  IADD3.X R19, PT, PT, R159, UR4, RZ, P3, !PT ;  /* 0x000000049f137c10 */ /* 0x000fc40009ffe4ff */
[----:B------:R-:W-:Y:S01]  /*7e10*/  IADD3.X R21, PT, PT, R157, UR4, RZ, P2, !PT ;  /* 0x000000049d157c10 */ /* 0x000fe200097fe4ff */
[----:B------:R-:W5:Y:S01]  /*7e20*/  LDG.E.U8 R53, desc[UR8][R52.64] ;  /* 0x0000000834357981 */ /* 0x000f62000c1e1100 */
[----:B------:R-:W-:Y:S02]  /*7e30*/  IADD3 R22, P3, PT, R154, UR71, RZ ;  /* 0x000000479a167c10 */ /* 0x000fe4000ff7e0ff */
[----:B-1----:R-:W-:Y:S01]  /*7e40*/  IADD3 R24, P2, PT, R152, UR71, RZ ;  /* 0x0000004798187c10 */ /* 0x002fe2000ff5e0ff */
[----:B------:R1:W5:Y:S01]  /*7e50*/  LDG.E.U8 R73, desc[UR8][R18.64] ;  /* 0x0000000812497981 */ /* 0x000362000c1e1100 */
[----:B------:R-:W-:Y:S02]  /*7e60*/  IADD3.X R23, PT, PT, R155, UR4, RZ, P3, !PT ;  /* 0x000000049b177c10 */ /* 0x000fe40009ffe4ff */
[----:B------:R-:W-:Y:S01]  /*7e70*/  IADD3.X R25, PT, PT, R153, UR4, RZ, P2, !PT ;  /* 0x0000000499197c10 */ /* 0x000fe200097fe4ff */
[----:B------:R1:W5:Y:S01]  /*7e80*/  LDG.E.U8 R75, desc[UR8][R20.64] ;  /* 0x00000008144b7981 */ /* 0x000362000c1e1100 */
[----:B------:R-:W-:-:S02]  /*7e90*/  IADD3 R26, P3, PT, R150, UR71, RZ ;  /* 0x00000047961a7c10 */ /* 0x000fc4000ff7e0ff */
[----:B------:R-:W-:Y:S01]  /*7ea0*/  IADD3 R28, P2, PT, R148, UR71, RZ ;  /* 0x00000047941c7c10 */ /* 0x000fe2000ff5e0ff */
[----:B------:R1:W5:Y:S01]  /*7eb0*/  LDG.E.U8 R77, desc[UR8][R22.64] ;  /* 0x00000008164d7981 */ /* 0x000362000c1e1100 */
[----:B------:R-:W-:Y:S02]  /*7ec0*/  IADD3.X R27, PT, PT, R151, UR4, RZ, P3, !PT ;  /* 0x00000004971b7c10 */ /* 0x000fe40009ffe4ff */
[----:B------:R-:W-:Y:S01]  /*7ed0*/  IADD3.X R29, PT, PT, R149, UR4, RZ, P2, !PT ;  /* 0x00000004951d7c10 */ /* 0x000fe200097fe4ff */
[----:B------:R1:W5:Y:S01]  /*7ee0*/  LDG.E.U8 R79, desc[UR8][R24.64] ;  /* 0x00000008184f7981 */ /* 0x000362000c1e1100 */
[----:B0-----:R-:W-:Y:S02]  /*7ef0*/  IADD3 R16, P3, PT, R146, UR71, RZ ;  /* 0x0000004792107c10 */ /* 0x001fe4000ff7e0ff */
[----:B-1----:R-:W-:Y:S01]  /*7f00*/  IADD3 R18, P2, PT, R144, UR71, RZ ;  /* 0x0000004790127c10 */ /* 0x002fe2000ff5e0ff */
[----:B------:R-:W5:Y:S01]  /*7f10*/  LDG.E.U8 R27, desc[UR8][R26.64] ;  /* 0x000000081a1b7981 */ /* 0x000f62000c1e1100 */
[----:B------:R-:W-:-:S02]  /*7f20*/  IADD3.X R17, PT, PT, R147, UR4, RZ, P3, !PT ;  /* 0x0000000493117c10 */ /* 0x000fc40009ffe4ff */
[----:B------:R-:W-:Y:S01]  /*7f30*/  IADD3.X R19, PT, PT, R145, UR4, RZ, P2, !PT ;  /* 0x0000000491137c10 */ /* 0x000fe200097fe4ff */
[----:B------:R-:W5:Y:S01]  /*7f40*/  LDG.E.U8 R29, desc[UR8][R28.64] ;  /* 0x000000081c1d7981 */ /* 0x000f62000c1e1100 */
[----:B------:R-:W-:Y:S02]  /*7f50*/  IADD3 R20, P3, PT, R142, UR71, RZ ;  /* 0x000000478e147c10 */ /* 0x000fe4000ff7e0ff */
[----:B------:R-:W-:Y:S01]  /*7f60*/  IADD3 R22, P4, PT, R140, UR71, RZ ;  /* 0x000000478c167c10 */ /* 0x000fe2000ff9e0ff */
[----:B------:R-:W5:Y:S01]  /*7f70*/  LDG.E.U8 R17, desc[UR8][R16.64] ;  /* 0x0000000810117981 */ /* 0x000f62000c1e1100 */
[----:B------:R-:W-:Y:S02]  /*7f80*/  IADD3 R24, P2, PT, R138, UR71, RZ ;  /* 0x000000478a187c10 */ /* 0x000fe4000ff5e0ff */
[----:B------:R-:W-:Y:S01]  /*7f90*/  IADD3.X R21, PT, PT, R143, UR4, RZ, P3, !PT ;  /* 0x000000048f157c10 */ /* 0x000fe20009ffe4ff */
[----:B------:R-:W5:Y:S01]  /*7fa0*/  LDG.E.U8 R19, desc[UR8][R18.64] ;  /* 0x0000000812137981 */ /* 0x000f62000c1e1100 */
[----:B------:R-:W-:-:S02]  /*7fb0*/  IADD3.X R23, PT, PT, R141, UR4, RZ, P4, !PT ;  /* 0x000000048d177c10 */ /* 0x000fc4000a7fe4ff */
[----:B------:R-:W-:Y:S02]  /*7fc0*/  IADD3.X R25, PT, PT, R139, UR4, RZ, P2, !PT ;  /* 0x000000048b197c10 */ /* 0x000fe400097fe4ff */
[----:B------:R-:W5:Y:S04]  /*7fd0*/  LDG.E.U8 R21, desc[UR8][R20.64] ;  /* 0x0000000814157981 */ /* 0x000f68000c1e1100 */
[----:B------:R-:W5:Y:S04]  /*7fe0*/  LDG.E.U8 R23, desc[UR8][R22.64] ;  /* 0x0000000816177981 */ /* 0x000f68000c1e1100 */
[----:B------:R-:W5:Y:S01]  /*7ff0*/  LDG.E.U8 R25, desc[UR8][R24.64] ;  /* 0x0000000818197981 */ /* 0x000f62000c1e1100 */
[----:B------:R-:W0:Y:S01]  /*8000*/  S2R R34, SR_TID.X ;  /* 0x0000000000227919 */ /* 0x000e220000002100 */
[----:B------:R-:W-:-:S02]  /*8010*/  F2FP.SATFINITE.E4M3.F32.PACK_AB_MERGE_C R4, R7, R4, RZ ;  /* 0x000000040704723e */ /* 0x000fc400048070ff */
[----:B------:R-:W-:Y:S02]  /*8020*/  F2FP.SATFINITE.E4M3.F32.PACK_AB_MERGE_C R8, R9, R8, RZ ;  /* 0x000000080908723e */ /* 0x000fe400048070ff */
[----:B------:R-:W-:Y:S02]  /*8030*/  F2FP.SATFINITE.E4M3.F32.PACK_AB_MERGE_C R10, R13, R10, RZ ;  /* 0x0000000a0d0a723e */ /* 0x000fe400048070ff */
[----:B------:R-:W-:Y:S02]  /*8040*/  F2FP.SATFINITE.E4M3.F32.PACK_AB_MERGE_C R14, R15, R14, RZ ;  /* 0x0000000e0f0e723e */ /* 0x000fe400048070ff */
[----:B------:R-:W-:Y:S02]  /*8050*/  F2FP.SATFINITE.E4M3.F32.PACK_AB_MERGE_C R249, R6, R249, R8 ;  /* 0x000000f906f9723e */ /* 0x000fe40004807008 */
[----:B------:R-:W-:Y:S02]  /*8060*/  F2FP.SATFINITE.E4M3.F32.PACK_AB_MERGE_C R248, R5, R248, R4 ;  /* 0x000000f805f8723e */ /* 0x000fe40004807004 */
[----:B------:R-:W-:-:S02]  /*8070*/  F2FP.SATFINITE.E4M3.F32.PACK_AB_MERGE_C R250, R11, R250, R10 ;  /* 0x000000fa0bfa723e */ /* 0x000fc4000480700a */
[----:B------:R-:W-:Y:S01]  /*8080*/  F2FP.SATFINITE.E4M3.F32.PACK_AB_MERGE_C R251, R12, R251, R14 ;  /* 0x000000fb0cfb723e */ /* 0x000fe2000480700e */
[C---:B0-----:R-:W-:Y:S02]  /*8090*/  IMAD.SHL.U32 R30, R34.reuse, 0x4, RZ ;  /* 0x00000004221e7824 */ /* 0x041fe400078e00ff */
[----:B------:R-:W-:-:S03]  /*80a0*/  IMAD.SHL.U32 R32, R34, 0x20, RZ ;  /* 0x0000002022207824 */ /* 0x000fc600078e00ff */
[----:B------:R-:W-:Y:S02]  /*80b0*/  LOP3.LUT R30, R30, 0x210, RZ, 0xc0, !PT ;  /* 0x000002101e1e7812 */ /* 0x000fe400078ec0ff */
[----:B------:R-:W-:Y:S02]  /*80c0*/  LOP3.LUT R32, R32, 0xde0, RZ, 0xc0, !PT ;  /* 0x00000de020207812 */ /* 0x000fe400078ec0ff */
[----:B------:R-:W-:-:S04]  /*80d0*/  LOP3.LUT R30, R30, 0x10, R34, 0x78, !PT ;  /* 0x000000101e1e7812 */ /* 0x000fc800078e7822 */
[----:B------:R-:W-:Y:S01]  /*80e0*/  IADD3 R30, PT, PT, R30, UR58, R32 ;  /* 0x0000003a1e1e7c10 */ /* 0x000fe2000fffe020 */
[----:B------:R-:W-:Y:S01]  /*80f0*/  ULEA UR61, UR67, UR58, 0x3 ;  /* 0x0000003a433d7291 */ /* 0x000fe2000f8e18ff */
[----:B------:R-:W-:Y:S01]  /*8100*/  FADD R135, R135, R252 ;  /* 0x000000fc87877221 */ /* 0x000fe20000000000 */
[----:B------:R-:W-:Y:S02]  /*8110*/  UMOV UR39, UR73 ;  /* 0x0000004900277c82 */ /* 0x000fe40008000000 */
[----:B------:R-:W-:Y:S01]  /*8120*/  UIADD3 UR61, UPT, UPT, UR61, 0xf000, URZ ;  /* 0x0000f0003d3d7890 */ /* 0x000fe2000fffe0ff */
[----:B--2---:R-:W-:Y:S04]  /*8130*/  STS.U8 [R2+UR58+0xc000], R31 ;  /* 0x00c0001f02007988 */ /* 0x004fe8000800003a */
[----:B---3--:R-:W-:Y:S04]  /*8140*/  STS.U8 [R2+UR58+0xc200], R35 ;  /* 0x00c2002302007988 */ /* 0x008fe8000800003a */
        /* <DEDUP_REMOVED lines=161> */
[----:B------:R0:W-:Y:S01]  /*8b60*/  STTM.x128 tmem[UR60], R4 ;  /* 0x00000004000079ed */ /* 0x0001e200083c003c */
[----:B------:R-:W1:Y:S02]  /*8b70*/  FENCE.VIEW.ASYNC.T ;  /* 0x00000000000073c6 */ /* 0x000e640000000200 */
[----:B-1----:R-:W-:Y:S06]  /*8b80*/  BAR.SYNC.DEFER_BLOCKING 0x0 ;  /* 0x0000000000007b1d */ /* 0x002fec0000010000 */
[----:B------:R1:W-:Y:S06]  /*8b90*/  MEMBAR.ALL.CTA ;  /* 0x0000000000007992 */ /* 0x0003ec0000008000 */
[----:B-1----:R-:W1:Y:S02]  /*8ba0*/  FENCE.VIEW.ASYNC.S ;  /* 0x00000000000073c6 */ /* 0x002e640000000000 */
[----:B-1----:R-:W-:Y:S06]  /*8bb0*/  BAR.SYNC.DEFER_BLOCKING 0x0 ;  /* 0x0000000000007b1d */ /* 0x002fec0000010000 */
[----:B------:R-:W-:Y:S05]  /*8bc0*/  BRA.U UP2, `(.L_x_15) ;  /* 0x00000001022c7547 */ /* 0x000fea000b800000 */
[----:B------:R-:W-:Y:S01]  /*8bd0*/  UMOV UR4, UR61 ;  /* 0x0000003d00047c82 */ /* 0x000fe20008000000 */
[----:B------:R-:W-:Y:S01]  /*8be0*/  UMOV UR5, URZ ;  /* 0x000000ff00057c82 */ /* 0x000fe20008000000 */
[----:B------:R-:W-:Y:S01]  /*8bf0*/  UMOV UR42, UR70 ;  /* 0x00000046002a7c82 */ /* 0x000fe20008000000 */
[----:B------:R-:W-:Y:S01]  /*8c00*/  UMOV UR43, 0xc0004010 ;  /* 0xc0004010002b7882 */ /* 0x000fe20000000000 */
[----:B------:R-:W-:Y:S01]  /*8c10*/  UMOV UR73, 0xc0004010 ;  /* 0xc000401000497882 */ /* 0x000fe20000000000 */
[----:B------:R-:W-:Y:S01]  /*8c20*/  UMOV UR44, 0x0 ;  /* 0x00000000002c7882 */ /* 0x000fe20000000000 */
[----:B------:R-:W-:Y:S01]  /*8c30*/  UMOV UR45, 0x8400010 ;  /* 0x08400010002d7882 */ /* 0x000fe20000000000 */
[----:B------:R-:W-:Y:S01]  /*8c40*/  UMOV UR4, UR4 ;  /* 0x0000000400047c82 */ /* 0x000fe20008000000 */
[----:B------:R1:W-:Y:S01]  /*8c50*/  UTCQMMA gdesc[UR42], gdesc[UR72], tmem[UR59], tmem[UR44], idesc[UR45], UPT ;  /* 0x00ff2c482a0075ea */ /* 0x0003e2000b80033b */
[----:B------:R1:W-:Y:S01]  /*8c60*/  UTCBAR [UR4], URZ ;  /* 0x000000ff040073e9 */ /* 0x0003e200080000ff */
[----:B------:R-:W-:-:S02]  /*8c70*/  NOP ;  /* 0x0000000000007918 */ /* 0x000fc40000000000 */
.L_x_15:
[----:B------:R-:W-:Y:S01]  /*8c80*/  UIADD3 UR67, UPT, UPT, UR67, 0x1, URZ ;  /* 0x0000000143437890 */ /* 0x000fe2000fffe0ff */
[----:B------:R-:W-:Y:S01]  /*8c90*/  FFMA R137, R136, R137, R135 ;  /* 0x0000008988897223 */ /* 0x000fe20000000087 */
[----:B------:R-:W-:Y:S01]  /*8ca0*/  UIADD3 UR6, UPT, UPT, UR6, 0x20, URZ ;  /* 0x0000002006067890 */ /* 0x000fe2000fffe0ff */
[----:B------:R-:W-:Y:S01]  /*8cb0*/  IMAD.U32 R0, RZ, RZ, UR39 ;  /* 0x00000027ff007e24 */ /* 0x000fe2000f8e00ff */
[----:B------:R-:W-:Y:S01]  /*8cc0*/  UISETP.GT.AND UP1, UPT, UR67, 0x1, UPT ;  /* 0x000000014300788c */ /* 0x000fe2000bf24270 */
[----:B0-----:R-:W-:Y:S01]  /*8cd0*/  IMAD.MOV.U32 R20, RZ, RZ, R3 ;  /* 0x000000ffff147224 */ /* 0x001fe200078e0003 */
[----:B------:R-:W-:Y:S02]  /*8ce0*/  UIADD3 UR71, UPT, UPT, UR65, UR71, URZ ;  /* 0x0000004741477290 */ /* 0x000fe4000fffe0ff */
[----:B-1----:R-:W-:Y:S02]  /*8cf0*/  USEL UR73, URZ, 0x1, !UP1 ;  /* 0x00000001ff497887 */ /* 0x002fe4000c800000 */
[----:B------:R-:W-:-:S02]  /*8d00*/  USEL UR67, UR67, URZ, !UP1 ;  /* 0x000000ff43437287 */ /* 0x000fc4000c800000 */
[----:B------:R-:W-:Y:S02]  /*8d10*/  UISETP.GE.AND UP1, UPT, UR6, UR64, UPT ;  /* 0x000000400600728c */ /* 0x000fe4000bf26270 */
[----:B------:R-:W-:Y:S02]  /*8d20*/  UIADD3 UR69, UPT, UPT, UR66, UR69, URZ ;  /* 0x0000004542457290 */ /* 0x000fe4000fffe0ff */
[----:B------:R-:W-:-:S05]  /*8d30*/  ULOP3.LUT UR73, UR39, UR73, URZ, 0x3c, !UPT ;  /* 0x0000004927497292 */ /* 0x000fca000f8e3cff */
[----:B------:R-:W-:Y:S07]  /*8d40*/  BRA.U !UP1, `(.L_x_16) ;  /* 0xffffffd909907547 */ /* 0x000fee000b83ffff */
.L_x_11:
[----:B0-----:R-:W0:Y:S02]  /*8d50*/  LDCU UR4, c[0x0][0x3f0] ;  /* 0x00007e00ff0477ac */ /* 0x001e240008000800 */
[----:B0-----:R-:W-:-:S09]  /*8d60*/  UISETP.GE.AND UP0, UPT, UR4, 0x1, UPT ;  /* 0x000000010400788c */ /* 0x001fd2000bf06270 */
[----:B------:R-:W-:Y:S05]  /*8d70*/  BRA.U !UP0, `(.L_x_17) ;  /* 0x0000000108107547 */ /* 0x000fea000b800000 */
[----:B------:R-:W-:-:S06]  /*8d80*/  USHF.L.U32 UR39, UR39, 0x1f, URZ ;  /* 0x0000001f27277899 */ /* 0x000fcc00080006ff */
[----:B------:R-:W-:-:S04]  /*8d90*/  IMAD.U32 R0, RZ, RZ, UR39 ;  /* 0x00000027ff007e24 */ /* 0x000fc8000f8e00ff */
[----:B------:R-:W0:Y:S02]  /*8da0*/  SYNCS.PHASECHK.TRANS64.TRYWAIT P2, [UR61], R0 ;  /* 0x00000000ff0075a7 */ /* 0x000e24000804113d */
[----:B0-----:R-:W-:Y:S05]  /*8db0*/  @!P2 BRA `(.L_x_18) ;  /* 0x000000600028a947 */ /* 0x001fea0003800000 */
.L_x_17:
[----:B-1----:R-:W2:Y:S01]  /*8dc0*/  LDL.LU R4, [R1+0x44] ;  /* 0x0000440001047983 */ /* 0x002ea20000300800 */
[----:B------:R-:W-:Y:S01]  /*8dd0*/  BAR.SYNC.DEFER_BLOCKING 0x0 ;  /* 0x0000000000007b1d */ /* 0x000fe20000010000 */
[----:B------:R-:W-:-:S07]  /*8de0*/  FSETP.GEU.AND P2, PT, R137, 1.175494350822287508e-38, PT ;  /* 0x008000008900780b */ /* 0x000fce0003f4e000 */
[----:B------:R-:W0:Y:S01]  /*8df0*/  LDC R160, c[0x0][0x3e8] ;  /* 0x0000fa00ffa07b82 */ /* 0x000e220000000800 */
[----:B------:R-:W1:Y:S01]  /*8e00*/  LDCU.64 UR4, c[0x0][0x3e0] ;  /* 0x00007c00ff0477ac */ /* 0x000e620008000a00 */
[----:B------:R-:W3:Y:S01]  /*8e10*/  LDL.LU R2, [R1+0x40] ;  /* 0x0000400001027983 */ /* 0x000ee20000300800 */
[----:B------:R-:W-:Y:S01]  /*8e20*/  FSEL R133, RZ, -23, P2 ;  /* 0xc1b80000ff857808 */ /* 0x000fe20001000000 */
[----:B------:R-:W4:Y:S04]  /*8e30*/  S2R R143, SR_TID.X ;  /* 0x00000000008f7919 */ /* 0x000f280000002100 */
[----:B------:R-:W5:Y:S01]  /*8e40*/  LDC.64 R166, c[0x0][0x398] ;  /* 0x0000e600ffa67b82 */ /* 0x000f620000000a00 */
[----:B------:R-:W0:Y:S01]  /*8e50*/  S2R R212, SR_TID.X ;  /* 0x0000000000d47919 */ /* 0x000e220000002100 */
[----:B------:R-:W0:Y:S01]  /*8e60*/  S2R R208, SR_CTAID.X ;  /* 0x0000000000d07919 */ /* 0x000e220000002500 */
[----:B------:R-:W1:Y:S05]  /*8e70*/  @!P1 SYNCS.CCTL.IV [UR58+0xf000] ;  /* 0x00f00000ff0099b1 */ /* 0x000e6a000800003a */
[----:B-1----:R-:W-:Y:S01]  /*8e80*/  BAR.SYNC.DEFER_BLOCKING 0x0 ;  /* 0x0000000000007b1d */ /* 0x002fe20000010000 */
[----:B------:R-:W-:Y:S01]  /*8e90*/  UIMAD UR4, UR7, UR4, URZ ;  /* 0x00000004070472a4 */ /* 0x000fe2000f8e02ff */
[----:B----4-:R-:W-:-:S02]  /*8ea0*/  SHF.R.U32.HI R0, RZ, 0x2, R143 ;  /* 0x00000002ff007819 */ /* 0x010fc4000001168f */
[C---:B------:R-:W-:Y:S02]  /*8eb0*/  LOP3.LUT R139, R143.reuse, 0x7f, RZ, 0xc0, !PT ;  /* 0x0000007f8f8b7812 */ /* 0x040fe400078ec0ff */
[----:B------:R-:W-:Y:S01]  /*8ec0*/  LOP3.LUT R168, R143, 0xff, RZ, 0xc0, !PT ;  /* 0x000000ff8fa87812 */ /* 0x000fe200078ec0ff */
[----:B------:R-:W2:Y:S01]  /*8ed0*/  @!P1 SYNCS.CCTL.IV [UR58+0xf008] ;  /* 0x00f00800ff0099b1 */ /* 0x000ea2000800003a */
[----:B------:R-:W-:Y:S02]  /*8ee0*/  SHF.R.U32.HI R141, RZ, 0x1, R143 ;  /* 0x00000001ff8d7819 */ /* 0x000fe4000001168f */
[----:B------:R-:W-:Y:S02]  /*8ef0*/  LEA R168, R168, UR58, 0x4 ;  /* 0x0000003aa8a87c11 */ /* 0x000fe4000f8e20ff */
[----:B0-----:R-:W-:-:S05]  /*8f00*/  LOP3.LUT R210, R212, 0x7f, RZ, 0xc0, !PT ;  /* 0x0000007fd4d27812 */ /* 0x001fca00078ec0ff */
[----:B------:R-:W-:Y:S01]  /*8f10*/  IMAD R208, R208, 0x80, R210 ;  /* 0x00000080d0d07824 */ /* 0x000fe200078e02d2 */
[----:B--2---:R0:W-:Y:S01]  /*8f20*/  STSM.16.M88 [R4], R137 ;  /* 0x0000008904007844 */ /* 0x0041e20000000000 */
[----:B------:R-:W-:Y:S01]  /*8f30*/  BAR.SYNC.DEFER_BLOCKING 0x0 ;  /* 0x0000000000007b1d */ /* 0x000fe20000010000 */
[----:B0-----:R-:W-:-:S05]  /*8f40*/  @!P2 FMUL R137, R137, 8388608 ;  /* 0x4b0000008989a820 */ /* 0x001fca0000400000 */
[----:B------:R-:W0:Y:S01]  /*8f50*/  LDTM.x128 R4, tmem[UR60] ;  /* 0x0000003c000479ee */ /* 0x000e2200083c0000 */
[----:B------:R-:W-:-:S05]  /*8f60*/  VIADD R134, R137, 0xc0cafb0d ;  /* 0xc0cafb0d89867836 */ /* 0x000fca0000000000 */
[----:B------:R-:W-:-:S04]  /*8f70*/  LOP3.LUT R134, R134, 0xff800000, RZ, 0xc0, !PT ;  /* 0xff80000086867812 */ /* 0x000fc800078ec0ff */
[----:B------:R-:W-:Y:S01]  /*8f80*/  I2FP.F32.S32 R136, R134 ;  /* 0x0000008600887245 */ /* 0x000fe20000201400 */
[----:B------:R-:W-:Y:S01]  /*8f90*/  IMAD.IADD R134, R137, 0x1, -R134 ;  /* 0x0000000189867824 */ /* 0x000fe200078e0a86 */
[----:B---3--:R1:W2:Y:S03]  /*8fa0*/  LDSM.16.M88 R135, [R2+UR58] ;  /* 0x0000003a0287783b */ /* 0x0082a60008000000 */
[----:B------:R-:W-:Y:S01]  /*8fb0*/  FFMA.FTZ R133, R136, 1.1920928955078125e-07, R133 ;  /* 0x3400000088857823 */ /* 0x000fe20000010085 */
[----:B------:R-:W-:Y:S01]  /*8fc0*/  NOP ;  /* 0x0000000000007918 */ /* 0x000fe20000000000 */
[----:B------:R-:W-:Y:S01]  /*8fd0*/  FADD R134, R134, -1 ;  /* 0xbf80000086867421 */ /* 0x000fe20000000000 */
[----:B0-----:R-:W-:Y:S01]  /*8fe0*/  BAR.SYNC.DEFER_BLOCKING 0x0 ;  /* 0x0000000000007b1d */ /* 0x001fe20000010000 */
[----:B-1----:R-:W-:Y:S02]  /*8ff0*/  LOP3.LUT R2, R0, 0x38, RZ, 0xc0, !PT ;  /* 0x0000003800027812 */ /* 0x002fe400078ec0ff */
[----:B------:R-:W-:-:S02]  /*9000*/  LOP3.LUT R0, R143, 0x80, RZ, 0xc0, !PT ;  /* 0x000000808f007812 */ /* 0x000fc400078ec0ff */
[--C-:B------:R-:W-:Y:S02]  /*9010*/  LOP3.LUT R2, R2, 0x1f, R143.reuse, 0xf8, !PT ;  /* 0x0000001f02027812 */ /* 0x100fe400078ef88f */
[----:B------:R-:W-:Y:S01]  /*9020*/  SHF.R.U32.HI R143, RZ, 0x7, R143 ;  /* 0x00000007ff8f7819 */ /* 0x000fe2000001168f */
[----:B------:R-:W-:Y:S02]  /*9030*/  IMAD.SHL.U32 R132, R0, 0x20, RZ ;  /* 0x0000002000847824 */ /* 0x000fe400078e00ff */
[----:B------:R-:W-:Y:S01]  /*9040*/  IMAD.SHL.U32 R0, R2, 0x10, RZ ;  /* 0x0000001002007824 */ /* 0x000fe200078e00ff */
[----:B------:R-:W-:Y:S01]  /*9050*/  SGXT.U32 R143, R143, 0x1 ;  /* 0x000000018f8f781a */ /* 0x000fe20000000000 */
[----:B------:R-:W-:-:S03]  /*9060*/  VIADD R132, R132, UR58 ;  /* 0x0000003a84847c36 */ /* 0x000fc60008000000 */
[----:B------:R-:W-:Y:S01]  /*9070*/  LOP3.LUT R2, R0, 0x1b0, RZ, 0xc0, !PT ;  /* 0x000001b000027812 */ /* 0x000fe200078ec0ff */
[----:B------:R-:W-:-:S03]  /*9080*/  IMAD R132, R139, 0x10, R132 ;  /* 0x000000108b847824 */ /* 0x000fc600078e0284 */
[----:B------:R-:W-:-:S05]  /*9090*/  LOP3.LUT R2, R2, 0x40, R141, 0xf8, !PT ;  /* 0x0000004002027812 */ /* 0x000fca00078ef88d */
[----:B------:R-:W-:Y:S01]  /*90a0*/  VIADD R2, R2, UR58 ;  /* 0x0000003a02027c36 */ /* 0x000fe20008000000 */
[C---:B--2---:R-:W-:Y:S02]  /*90b0*/  FSETP.GT.AND P1, PT, |R135|.reuse, 8.50705917302346158658e+37, PT ;  /* 0x7e8000008700780b */ /* 0x044fe40003f24200 */
[----:B------:R-:W-:-:S11]  /*90c0*/  FSETP.GEU.AND P2, PT, |R135|, 1.175494350822287508e-38, PT ;  /* 0x008000008700780b */ /* 0x000fd60003f4e200 */
[----:B------:R-:W-:Y:S01]  /*90d0*/  @P1 FMUL R135, R135, 0.25 ;  /* 0x3e80000087871820 */ /* 0x000fe20000400000 */
[----:B------:R-:W-:Y:S01]  /*90e0*/  @P1 FMUL R4, R4, 0.25 ;  /* 0x3e80000004041820 */ /* 0x000fe20000400000 */
[----:B------:R-:W-:Y:S01]  /*90f0*/  @P1 FMUL R5, R5, 0.25 ;  /* 0x3e80000005051820 */ /* 0x000fe20000400000 */
[----:B------:R-:W-:Y:S01]  /*9100*/  @P1 FMUL R6, R6, 0.25 ;  /* 0x3e80000006061820 */ /* 0x000fe20000400000 */
[----:B------:R-:W-:Y:S01]  /*9110*/  @!P2 FMUL R135, R135, 16777216 ;  /* 0x4b8000008787a820 */ /* 0x000fe20000400000 */
[----:B------:R-:W-:Y:S01]  /*9120*/  @P1 FMUL R7, R7, 0.25 ;  /* 0x3e80000007071820 */ /* 0x000fe20000400000 */
[----:B------:R-:W-:Y:S01]  /*9130*/  @P1 FMUL R8, R8, 0.25 ;  /* 0x3e80000008081820 */ /* 0x000fe20000400000 */
[----:B------:R-:W-:Y:S01]  /*9140*/  @P1 FMUL R9, R9, 0.25 ;  /* 0x3e80000009091820 */ /* 0x000fe20000400000 */
[----:B------:R-:W-:Y:S01]  /*9150*/  @P1 FMUL R12, R12, 0.25 ;  /* 0x3e8000000c0c1820 */ /* 0x000fe20000400000 */
[----:B------:R-:W-:Y:S01]  /*9160*/  @P1 FMUL R13, R13, 0.25 ;  /* 0x3e8000000d0d1820 */ /* 0x000fe20000400000 */
[----:B------:R-:W0:Y:S01]  /*9170*/  MUFU.RCP R135, R135 ;  /* 0x0000008700877308 */ /* 0x000e220000001000 */
[----:B------:R-:W-:Y:S01]  /*9180*/  @P1 FMUL R14, R14, 0.25 ;  /* 0x3e8000000e0e1820 */ /* 0x000fe20000400000 */
        /* <DEDUP_REMOVED lines=119> */
[----:B------:R-:W-:Y:S01]  /*9900*/  @!P2 FMUL R4, R4, 16777216 ;  /* 0x4b8000000404a820 */ /* 0x000fe20000400000 */
        /* <DEDUP_REMOVED lines=254> */
[----:B------:R-:W-:Y:S01]  /*a8f0*/  FMUL R131, R135, R131 ;  /* 0x0000008387837220 */ /* 0x000fe20000400000 */
[----:B------:R-:W-:-:S02]  /*a900*/  F2FP.SATFINITE.E4M3.F32.PACK_AB_MERGE_C R135, R5, R4, RZ ;  /* 0x000000040587723e */ /* 0x000fc400048070ff */
[----:B------:R-:W-:Y:S02]  /*a910*/  F2FP.SATFINITE.E4M3.F32.PACK_AB_MERGE_C R136, R7, R6, RZ ;  /* 0x000000060788723e */ /* 0x000fe400048070ff */
[----:B------:R-:W-:Y:S02]  /*a920*/  F2FP.SATFINITE.E4M3.F32.PACK_AB_MERGE_C R8, R9, R8, RZ ;  /* 0x000000080908723e */ /* 0x000fe400048070ff */
[----:B------:R-:W-:Y:S02]  /*a930*/  F2FP.SATFINITE.E4M3.F32.PACK_AB_MERGE_C R12, R13, R12, RZ ;  /* 0x0000000c0d0c723e */ /* 0x000fe400048070ff */
[----:B------:R-:W-:Y:S02]  /*a940*/  F2FP.SATFINITE.E4M3.F32.PACK_AB_MERGE_C R14, R15, R14, RZ ;  /* 0x0000000e0f0e723e */ /* 0x000fe400048070ff */
[----:B------:R-:W-:Y:S02]  /*a950*/  F2FP.SATFINITE.E4M3.F32.PACK_AB_MERGE_C R16, R17, R16, RZ ;  /* 0x000000101110723e */ /* 0x000fe400048070ff */
[----:B------:R-:W-:-:S02]  /*a960*/  F2FP.SATFINITE.E4M3.F32.PACK_AB_MERGE_C R36, R37, R36, RZ ;  /* 0x000000242524723e */ /* 0x000fc400048070ff */
[----:B------:R-:W-:Y:S02]  /*a970*/  F2FP.SATFINITE.E4M3.F32.PACK_AB_MERGE_C R5, R99, R98, RZ ;  /* 0x000000626305723e */ /* 0x000fe400048070ff */
[----:B------:R-:W-:Y:S02]  /*a980*/  F2FP.SATFINITE.E4M3.F32.PACK_AB_MERGE_C R4, R107, R106, RZ ;  /* 0x0000006a6b04723e */ /* 0x000fe400048070ff */
[----:B------:R-:W-:Y:S02]  /*a990*/  F2FP.SATFINITE.E4M3.F32.PACK_AB_MERGE_C R6, R115, R114, RZ ;  /* 0x000000727306723e */ /* 0x000fe400048070ff */
[----:B------:R-:W-:Y:S02]  /*a9a0*/  LOP3.LUT R135, R135, 0xffff, RZ, 0xc0, !PT ;  /* 0x0000ffff87877812 */ /* 0x000fe400078ec0ff */
[----:B------:R-:W-:Y:S02]  /*a9b0*/  LOP3.LUT R136, R136, 0xffff, RZ, 0xc0, !PT ;  /* 0x0000ffff88887812 */ /* 0x000fe400078ec0ff */
[----:B------:R-:W-:-:S02]  /*a9c0*/  LOP3.LUT R98, R8, 0xffff, RZ, 0xc0, !PT ;  /* 0x0000ffff08627812 */ /* 0x000fc400078ec0ff */
[----:B------:R-:W-:Y:S02]  /*a9d0*/  LOP3.LUT R114, R16, 0xffff, RZ, 0xc0, !PT ;  /* 0x0000ffff10727812 */ /* 0x000fe400078ec0ff */
[----:B------:R-:W-:Y:S02]  /*a9e0*/  LOP3.LUT R37, R12, 0xffff, RZ, 0xc0, !PT ;  /* 0x0000ffff0c257812 */ /* 0x000fe400078ec0ff */
[----:B------:R-:W-:Y:S02]  /*a9f0*/  LOP3.LUT R106, R14, 0xffff, RZ, 0xc0, !PT ;  /* 0x0000ffff0e6a7812 */ /* 0x000fe400078ec0ff */
[----:B------:R-:W-:Y:S02]  /*aa00*/  F2FP.SATFINITE.E4M3.F32.PACK_AB_MERGE_C R20, R21, R20, RZ ;  /* 0x000000141514723e */ /* 0x000fe400048070ff */
[----:B------:R-:W-:Y:S02]  /*aa10*/  F2FP.SATFINITE.E4M3.F32.PACK_AB_MERGE_C R22, R23, R22, RZ ;  /* 0x000000161716723e */ /* 0x000fe400048070ff */
        /* <DEDUP_REMOVED lines=10> */
[--C-:B------:R-:W-:Y:S02]  /*aac0*/  PRMT R9, R98, 0x3340, R1.reuse ;  /* 0x0000334062097816 */ /* 0x100fe40000000001 */
[----:B------:R-:W-:Y:S02]  /*aad0*/  PRMT R14, R114, 0x3340, R1 ;  /* 0x00003340720e7816 */ /* 0x000fe40000000001 */
[----:B------:R-:W-:-:S02]  /*aae0*/  PRMT R12, R135, 0x3340, R136 ;  /* 0x00003340870c7816 */ /* 0x000fc40000000088 */
[----:B------:R-:W-:Y:S02]  /*aaf0*/  PRMT R13, R37, 0x3340, R106 ;  /* 0x00003340250d7816 */ /* 0x000fe4000000006a */
        /* <DEDUP_REMOVED lines=26> */
[----:B------:R-:W-:Y:S02]  /*aca0*/  PRMT R12, R12, 0x5410, R9 ;  /* 0x000054100c0c7816 */ /* 0x000fe40000000009 */
[----:B------:R-:W-:Y:S02]  /*acb0*/  PRMT R13, R13, 0x5410, R14 ;  /* 0x000054100d0d7816 */ /* 0x000fe4000000000e */
[----:B------:R-:W-:-:S02]  /*acc0*/  F2FP.SATFINITE.E4M3.F32.PACK_AB_MERGE_C R10, R11, R10, RZ ;  /* 0x0000000a0b0a723e */ /* 0x000fc400048070ff */
[--C-:B------:R-:W-:Y:S02]  /*acd0*/  PRMT R9, R130, 0x3340, R1.reuse ;  /* 0x0000334082097816 */ /* 0x100fe40000000001 */
[--C-:B------:R-:W-:Y:S02]  /*ace0*/  PRMT R16, R140, 0x3340, R1.reuse ;  /* 0x000033408c107816 */ /* 0x100fe40000000001 */
[----:B------:R-:W-:Y:S02]  /*acf0*/  PRMT R14, R39, 0x3340, R122 ;  /* 0x00003340270e7816 */ /* 0x000fe4000000007a */
[----:B------:R-:W-:Y:S02]  /*ad00*/  PRMT R15, R41, 0x3340, R138 ;  /* 0x00003340290f7816 */ /* 0x000fe4000000008a */
[--C-:B------:R-:W-:Y:S02]  /*ad10*/  PRMT R20, R144, 0x3340, R1.reuse ;  /* 0x0000334090147816 */ /* 0x100fe40000000001 */
[----:B------:R-:W-:-:S02]  /*ad20*/  PRMT R22, R48, 0x3340, R1 ;  /* 0x0000334030167816 */ /* 0x000fc40000000001 */
[----:B------:R-:W-:Y:S02]  /*ad30*/  PRMT R11, R43, 0x3340, R142 ;  /* 0x000033402b0b7816 */ /* 0x000fe4000000008e */
[----:B------:R-:W-:Y:S02]  /*ad40*/  PRMT R17, R45, 0x3340, R146 ;  /* 0x000033402d117816 */ /* 0x000fe40000000092 */
        /* <DEDUP_REMOVED lines=10> */
[----:B------:R-:W-:Y:S02]  /*adf0*/  LOP3.LUT R68, R68, 0xffff, RZ, 0xc0, !PT ;  /* 0x0000ffff44447812 */ /* 0x000fe400078ec0ff */
[----:B------:R-:W-:Y:S02]  /*ae00*/  LOP3.LUT R51, R70, 0xffff, RZ, 0xc0, !PT ;  /* 0x0000ffff46337812 */ /* 0x000fe400078ec0ff */
[----:B------:R-:W-:Y:S02]  /*ae10*/  LOP3.LUT R72, R72, 0xffff, RZ, 0xc0, !PT ;  /* 0x0000ffff48487812 */ /* 0x000fe400078ec0ff */
[----:B------:R-:W-:Y:S02]  /*ae20*/  LOP3.LUT R76, R76, 0xffff, RZ, 0xc0, !PT ;  /* 0x0000ffff4c4c7812 */ /* 0x000fe400078ec0ff */
[----:B------:R-:W-:Y:S02]  /*ae30*/  LOP3.LUT R53, R78, 0xffff, RZ, 0xc0, !PT ;  /* 0x0000ffff4e357812 */ /* 0x000fe400078ec0ff */
[----:B------:R-:W-:-:S02]  /*ae40*/  LOP3.LUT R80, R80, 0xffff, RZ, 0xc0, !PT ;  /* 0x0000ffff50507812 */ /* 0x000fc400078ec0ff */
[----:B------:R-:W-:Y:S02]  /*ae50*/  F2FP.SATFINITE.E4M3.F32.PACK_AB_MERGE_C R100, R101, R100, RZ ;  /* 0x000000646564723e */ /* 0x000fe400048070ff */
[----:B------:R-:W-:Y:S02]  /*ae60*/  F2FP.SATFINITE.E4M3.F32.PACK_AB_MERGE_C R102, R103, R102, RZ ;  /* 0x000000666766723e */ /* 0x000fe400048070ff */
[----:B------:R-:W-:Y:S02]  /*ae70*/  F2FP.SATFINITE.E4M3.F32.PACK_AB_MERGE_C R104, R105, R104, RZ ;  /* 0x000000686968723e */ /* 0x000fe400048070ff */
[----:B------:R-:W-:Y:S02]  /*ae80*/  PRMT R14, R14, 0x5410, R9 ;  /* 0x000054100e0e7816 */ /* 0x000fe40000000009 */
[----:B------:R-:W-:Y:S02]  /*ae90*/  PRMT R15, R15, 0x5410, R16 ;  /* 0x000054100f0f7816 */ /* 0x000fe40000000010 */
[----:B------:R-:W-:-:S02]  /*aea0*/  F2FP.SATFINITE.E4M3.F32.PACK_AB_MERGE_C R18, R19, R18, RZ ;  /* 0x000000121312723e */ /* 0x000fc400048070ff */
[----:B------:R-:W-:Y:S02]  /*aeb0*/  F2FP.SATFINITE.E4M3.F32.PACK_AB_MERGE_C R92, R93, R92, RZ ;  /* 0x0000005c5d5c723e */ /* 0x000fe400048070ff */
[----:B------:R-:W-:Y:S02]  /*aec0*/  F2FP.SATFINITE.E4M3.F32.PACK_AB_MERGE_C R94, R95, R94, RZ ;  /* 0x0000005e5f5e723e */ /* 0x000fe400048070ff */
[----:B------:R-:W-:Y:S02]  /*aed0*/  F2FP.SATFINITE.E4M3.F32.PACK_AB_MERGE_C R96, R97, R96, RZ ;  /* 0x000000606160723e */ /* 0x000fe400048070ff */
[----:B------:R-:W-:Y:S02]  /*aee0*/  F2FP.SATFINITE.E4M3.F32.PACK_AB_MERGE_C R108, R109, R108, RZ ;  /* 0x0000006c6d6c723e */ /* 0x000fe400048070ff */
[----:B------:R-:W-:Y:S02]  /*aef0*/  F2FP.SATFINITE.E4M3.F32.PACK_AB_MERGE_C R110, R111, R110, RZ ;  /* 0x0000006e6f6e723e */ /* 0x000fe400048070ff */
[----:B------:R-:W-:-:S02]  /*af00*/  F2FP.SATFINITE.E4M3.F32.PACK_AB_MERGE_C R112, R113, R112, RZ ;  /* 0x000000707170723e */ /* 0x000fc400048070ff */
[----:B------:R-:W-:Y:S02]  /*af10*/  PRMT R16, R11, 0x5410, R20 ;  /* 0x000054100b107816 */ /* 0x000fe40000000014 */
[----:B------:R-:W-:Y:S02]  /*af20*/  PRMT R9, R17, 0x5410, R22 ;  /* 0x0000541011097816 */ /* 0x000fe40000000016 */
[--C-:B------:R-:W-:Y:S02]  /*af30*/  PRMT R20, R56, 0x3340, R1.reuse ;  /* 0x0000334038147816 */ /* 0x100fe40000000001 */
[----:B------:R-:W-:Y:S02]  /*af40*/  PRMT R22, R64, 0x3340, R1 ;  /* 0x0000334040167816 */ /* 0x000fe40000000001 */
[----:B------:R-:W-:Y:S02]  /*af50*/  PRMT R19, R52, 0x3340, R47 ;  /* 0x0000334034137816 */ /* 0x000fe4000000002f */
[----:B------:R-:W-:-:S02]  /*af60*/  PRMT R17, R60, 0x3340, R49 ;  /* 0x000033403c117816 */ /* 0x000fc40000000031 */
[----:B------:R-:W-:Y:S02]  /*af70*/  F2FP.SATFINITE.E4M3.F32.PACK_AB_MERGE_C R58, R59, R58, RZ ;  /* 0x0000003a3b3a723e */ /* 0x000fe400048070ff */
[--C-:B------:R-:W-:Y:S02]  /*af80*/  PRMT R24, R72, 0x3340, R1.reuse ;  /* 0x0000334048187816 */ /* 0x100fe40000000001 */
[----:B------:R-:W-:Y:S02]  /*af90*/  PRMT R28, R80, 0x3340, R1 ;  /* 0x00003340501c7816 */ /* 0x000fe40000000001 */
[----:B------:R-:W-:Y:S02]  /*afa0*/  PRMT R11, R68, 0x3340, R51 ;  /* 0x00003340440b7816 */ /* 0x000fe40000000033 */
[----:B------:R-:W-:Y:S02]  /*afb0*/  PRMT R21, R76, 0x3340, R53 ;  /* 0x000033404c157816 */ /* 0x000fe40000000035 */
        /* <DEDUP_REMOVED lines=12> */
[----:B------:R-:W-:-:S02]  /*b080*/  F2FP.SATFINITE.E4M3.F32.PACK_AB_MERGE_C R26, R27, R26, RZ ;  /* 0x0000001a1b1a723e */ /* 0x000fc400048070ff */
[----:B------:R-:W-:Y:S02]  /*b090*/  PRMT R19, R19, 0x5410, R20 ;  /* 0x0000541013137816 */ /* 0x000fe40000000014 */
[----:B------:R-:W-:Y:S02]  /*b0a0*/  PRMT R17, R17, 0x5410, R22 ;  /* 0x0000541011117816 */ /* 0x000fe40000000016 */
[----:B------:R-:W-:Y:S02]  /*b0b0*/  F2FP.SATFINITE.E4M3.F32.PACK_AB_MERGE_C R116, R117, R116, RZ ;  /* 0x000000747574723e */ /* 0x000fe400048070ff */
[----:B------:R-:W-:Y:S02]  /*b0c0*/  F2FP.SATFINITE.E4M3.F32.PACK_AB_MERGE_C R118, R119, R118, RZ ;  /* 0x000000767776723e */ /* 0x000fe400048070ff */
[----:B------:R-:W-:Y:S02]  /*b0d0*/  F2FP.SATFINITE.E4M3.F32.PACK_AB_MERGE_C R120, R121, R120, RZ ;  /* 0x000000787978723e */ /* 0x000fe400048070ff */
[----:B------:R-:W-:-:S02]  /*b0e0*/  PRMT R22, R11, 0x5410, R24 ;  /* 0x000054100b167816 */ /* 0x000fc40000000018 */
[----:B------:R-:W-:Y:S02]  /*b0f0*/  PRMT R21, R21, 0x5410, R28 ;  /* 0x0000541015157816 */ /* 0x000fe4000000001c */
[----:B------:R-:W-:Y:S02]  /*b100*/  PRMT R20, R88, 0x3340, R1 ;  /* 0x0000334058147816 */ /* 0x000fe40000000001 */
[----:B------:R-:W-:Y:S02]  /*b110*/  PRMT R27, R84, 0x3340, R55 ;  /* 0x00003340541b7816 */ /* 0x000fe40000000037 */
[----:B------:R-:W-:Y:S02]  /*b120*/  PRMT R28, R104, 0x3340, R1 ;  /* 0x00003340681c7816 */ /* 0x000fe40000000001 */
[----:B------:R-:W-:Y:S02]  /*b130*/  PRMT R11, R100, 0x3340, R59 ;  /* 0x00003340640b7816 */ /* 0x000fe4000000003b */
[----:B------:R-:W-:-:S02]  /*b140*/  F2FP.SATFINITE.E4M3.F32.PACK_AB_MERGE_C R124, R125, R124, RZ ;  /* 0x0000007c7d7c723e */ /* 0x000fc400048070ff */
[----:B------:R-:W-:Y:S02]  /*b150*/  F2FP.SATFINITE.E4M3.F32.PACK_AB_MERGE_C R126, R127, R126, RZ ;  /* 0x0000007e7f7e723e */ /* 0x000fe400048070ff */
[----:B------:R-:W-:Y:S02]  /*b160*/  F2FP.SATFINITE.E4M3.F32.PACK_AB_MERGE_C R128, R129, R128, RZ ;  /* 0x000000808180723e */ /* 0x000fe400048070ff */
[--C-:B------:R-:W-:Y:S02]  /*b170*/  PRMT R24, R96, 0x3340, R1.reuse ;  /* 0x0000334060187816 */ /* 0x100fe40000000001 */
[----:B------:R-:W-:Y:S02]  /*b180*/  PRMT R30, R112, 0x3340, R1 ;  /* 0x00003340701e7816 */ /* 0x000fe40000000001 */
[----:B------:R-:W-:Y:S02]  /*b190*/  PRMT R25, R92, 0x3340, R57 ;  /* 0x000033405c197816 */ /* 0x000fe40000000039 */
[----:B------:R-:W-:-:S02]  /*b1a0*/  PRMT R23, R108, 0x3340, R61 ;  /* 0x000033406c177816 */ /* 0x000fc4000000003d */
[----:B------:R-:W-:Y:S02]  /*b1b0*/  PRMT R27, R27, 0x5410, R20 ;  /* 0x000054101b1b7816 */ /* 0x000fe40000000014 */
[----:B------:R-:W-:Y:S02]  /*b1c0*/  LOP3.LUT R116, R116, 0xffff, RZ, 0xc0, !PT ;  /* 0x0000ffff74747812 */ /* 0x000fe400078ec0ff */
[----:B------:R-:W-:Y:S02]  /*b1d0*/  LOP3.LUT R63, R118, 0xffff, RZ, 0xc0, !PT ;  /* 0x0000ffff763f7812 */ /* 0x000fe400078ec0ff */
[----:B------:R-:W-:Y:S02]  /*b1e0*/  LOP3.LUT R120, R120, 0xffff, RZ, 0xc0, !PT ;  /* 0x0000ffff78787812 */ /* 0x000fe400078ec0ff */
[----:B------:R-:W-:Y:S02]  /*b1f0*/  PRMT R20, R11, 0x5410, R28 ;  /* 0x000054100b147816 */ /* 0x000fe4000000001c */
[----:B------:R-:W-:-:S02]  /*b200*/  PRMT R25, R25, 0x5410, R24 ;  /* 0x0000541019197816 */ /* 0x000fc40000000018 */
[----:B------:R-:W-:Y:S02]  /*b210*/  PRMT R11, R23, 0x5410, R30 ;  /* 0x00005410170b7816 */ /* 0x000fe4000000001e */
[----:B------:R-:W-:Y:S02]  /*b220*/  LOP3.LUT R124, R124, 0xffff, RZ, 0xc0, !PT ;  /* 0x0000ffff7c7c7812 */ /* 0x000fe400078ec0ff */
[----:B------:R-:W-:Y:S02]  /*b230*/  LOP3.LUT R65, R126, 0xffff, RZ, 0xc0, !PT ;  /* 0x0000ffff7e417812 */ /* 0x000fe400078ec0ff */
[----:B------:R-:W-:Y:S02]  /*b240*/  LOP3.LUT R128, R128, 0xffff, RZ, 0xc0, !PT ;  /* 0x0000ffff80807812 */ /* 0x000fe400078ec0ff */
[----:B------:R-:W-:Y:S02]  /*b250*/  SHF.R.U32.HI R23, RZ, 0x8, R135 ;  /* 0x00000008ff177819 */ /* 0x000fe40000011687 */
[----:B------:R-:W-:-:S02]  /*b260*/  SHF.R.U32.HI R24, RZ, 0x8, R136 ;  /* 0x00000008ff187819 */ /* 0x000fc40000011688 */
[----:B------:R-:W-:Y:S02]  /*b270*/  SHF.R.U32.HI R28, RZ, 0x8, R98 ;  /* 0x00000008ff1c7819 */ /* 0x000fe40000011662 */
[----:B------:R-:W-:Y:S02]  /*b280*/  PRMT R32, R120, 0x3340, R1 ;  /* 0x0000334078207816 */ /* 0x000fe40000000001 */
[----:B------:R-:W-:Y:S02]  /*b290*/  PRMT R31, R116, 0x3340, R63 ;  /* 0x00003340741f7816 */ /* 0x000fe4000000003f */
[----:B------:R-:W-:Y:S02]  /*b2a0*/  PRMT R36, R128, 0x3340, R1 ;  /* 0x0000334080247816 */ /* 0x000fe40000000001 */
[----:B------:R-:W-:Y:S02]  /*b2b0*/  PRMT R33, R124, 0x3340, R65 ;  /* 0x000033407c217816 */ /* 0x000fe40000000041 */
[----:B------:R-:W-:-:S02]  /*b2c0*/  LOP3.LUT R30, R23, 0xffff, RZ, 0xc0, !PT ;  /* 0x0000ffff171e7812 */ /* 0x000fc400078ec0ff */
[----:B------:R-:W-:Y:S02]  /*b2d0*/  LOP3.LUT R29, R24, 0xffff, RZ, 0xc0, !PT ;  /* 0x0000ffff181d7812 */ /* 0x000fe400078ec0ff */
[----:B------:R-:W-:Y:S02]  /*b2e0*/  LOP3.LUT R28, R28, 0xffff, RZ, 0xc0, !PT ;  /* 0x0000ffff1c1c7812 */ /* 0x000fe400078ec0ff */
[----:B------:R-:W-:Y:S02]  /*b2f0*/  PRMT R23, R31, 0x5410, R32 ;  /* 0x000054101f177816 */ /* 0x000fe40000000020 */
[----:B------:R-:W-:Y:S02]  /*b300*/  SHF.R.U32.HI R31, RZ, 0x8, R39 ;  /* 0x00000008ff1f7819 */ /* 0x000fe40000011627 */
[----:B------:R-:W-:Y:S02]  /*b310*/  SHF.R.U32.HI R32, RZ, 0x8, R122 ;  /* 0x00000008ff207819 */ /* 0x000fe4000001167a */
[----:B------:R-:W-:-:S02]  /*b320*/  F2FP.SATFINITE.E4M3.F32.PACK_AB_MERGE_C R34, R35, R34, RZ ;  /* 0x000000222322723e */ /* 0x000fc400048070ff */
[----:B------:R-:W-:Y:S02]  /*b330*/  PRMT R24, R33, 0x5410, R36 ;  /* 0x0000541021187816 */ /* 0x000fe40000000024 */
[----:B------:R-:W-:Y:S02]  /*b340*/  PRMT R35, R30, 0x3340, R29 ;  /* 0x000033401e237816 */ /* 0x000fe4000000001d */
[----:B------:R-:W-:Y:S02]  /*b350*/  PRMT R36, R28, 0x3340, R1 ;  /* 0x000033401c247816 */ /* 0x000fe40000000001 */
[----:B------:R-:W-:Y:S02]  /*b360*/  SHF.R.U32.HI R28, RZ, 0x8, R37 ;  /* 0x00000008ff1c7819 */ /* 0x000fe40000011625 */
[----:B------:R-:W-:Y:S02]  /*b370*/  SHF.R.U32.HI R29, RZ, 0x8, R106 ;  /* 0x00000008ff1d7819 */ /* 0x000fe4000001166a */
[----:B------:R-:W-:-:S02]  /*b380*/  SHF.R.U32.HI R30, RZ, 0x8, R114 ;  /* 0x00000008ff1e7819 */ /* 0x000fc40000011672 */
[----:B------:R-:W-:Y:S02]  /*b390*/  LOP3.LUT R31, R31, 0xffff, RZ, 0xc0, !PT ;  /* 0x0000ffff1f1f7812 */ /* 0x000fe400078ec0ff */
[----:B------:R-:W-:Y:S02]  /*b3a0*/  LOP3.LUT R32, R32, 0xffff, RZ, 0xc0, !PT ;  /* 0x0000ffff20207812 */ /* 0x000fe400078ec0ff */
[----:B------:R-:W-:Y:S02]  /*b3b0*/  LOP3.LUT R28, R28, 0xffff, RZ, 0xc0, !PT ;  /* 0x0000ffff1c1c7812 */ /* 0x000fe400078ec0ff */
[----:B------:R-:W-:Y:S02]  /*b3c0*/  LOP3.LUT R29, R29, 0xffff, RZ, 0xc0, !PT ;  /* 0x0000ffff1d1d7812 */ /* 0x000fe400078ec0ff */
[----:B------:R-:W-:Y:S02]  /*b3d0*/  LOP3.LUT R30, R30, 0xffff, RZ, 0xc0, !PT ;  /* 0x0000ffff1e1e7812 */ /* 0x000fe400078ec0ff */
[----:B------:R-:W-:-:S02]  /*b3e0*/  PRMT R39, R31, 0x3340, R32 ;  /* 0x000033401f277816 */ /* 0x000fc40000000020 */
[----:B------:R-:W-:Y:S02]  /*b3f0*/  SHF.R.U32.HI R31, RZ, 0x8, R43 ;  /* 0x00000008ff1f7819 */ /* 0x000fe4000001162b */
[----:B------:R-:W-:Y:S02]  /*b400*/  SHF.R.U32.HI R32, RZ, 0x8, R142 ;  /* 0x00000008ff207819 */ /* 0x000fe4000001168e */
[----:B------:R-:W-:Y:S02]  /*b410*/  PRMT R37, R28, 0x3340, R29 ;  /* 0x000033401c257816 */ /* 0x000fe4000000001d */
[----:B------:R-:W-:Y:S02]  /*b420*/  PRMT R38, R30, 0x3340, R1 ;  /* 0x000033401e267816 */ /* 0x000fe40000000001 */
[----:B------:R-:W-:Y:S02]  /*b430*/  SHF.R.U32.HI R28, RZ, 0x8, R41 ;  /* 0x00000008ff1c7819 */ /* 0x000fe40000011629 */
[----:B------:R-:W-:-:S02]  /*b440*/  SHF.R.U32.HI R29, RZ, 0x8, R138 ;  /* 0x00000008ff1d7819 */ /* 0x000fc4000001168a */
[----:B------:R-:W-:Y:S02]  /*b450*/  SHF.R.U32.HI R30, RZ, 0x8, R140 ;  /* 0x00000008ff1e7819 */ /* 0x000fe4000001168c */
[----:B------:R-:W-:Y:S02]  /*b460*/  LOP3.LUT R31, R31, 0xffff, RZ, 0xc0, !PT ;  /* 0x0000ffff1f1f7812 */ /* 0x000fe400078ec0ff */
[----:B------:R-:W-:Y:S02]  /*b470*/  LOP3.LUT R32, R32, 0xffff, RZ, 0xc0, !PT ;  /* 0x0000ffff20207812 */ /* 0x000fe400078ec0ff */
[----:B------:R-:W-:Y:S02]  /*b480*/  LOP3.LUT R28, R28, 0xffff, RZ, 0xc0, !PT ;  /* 0x0000ffff1c1c7812 */ /* 0x000fe400078ec0ff */
[----:B------:R-:W-:Y:S02]  /*b490*/  LOP3.LUT R29, R29, 0xffff, RZ, 0xc0, !PT ;  /* 0x0000ffff1d1d7812 */ /* 0x000fe400078ec0ff */
[----:B------:R-:W-:-:S02]  /*b4a0*/  LOP3.LUT R30, R30, 0xffff, RZ, 0xc0, !PT ;  /* 0x0000ffff1e1e7812 */ /* 0x000fc400078ec0ff */
[----:B------:R-:W-:Y:S02]  /*b4b0*/  PRMT R43, R31, 0x3340, R32 ;  /* 0x000033401f2b7816 */ /* 0x000fe40000000020 */
[----:B------:R-:W-:Y:S02]  /*b4c0*/  SHF.R.U32.HI R31, RZ, 0x8, R52 ;  /* 0x00000008ff1f7819 */ /* 0x000fe40000011634 */
[----:B------:R-:W-:Y:S02]  /*b4d0*/  SHF.R.U32.HI R32, RZ, 0x8, R47 ;  /* 0x00000008ff207819 */ /* 0x000fe4000001162f */
[----:B------:R-:W-:Y:S02]  /*b4e0*/  PRMT R41, R28, 0x3340, R29 ;  /* 0x000033401c297816 */ /* 0x000fe4000000001d */
[----:B------:R-:W-:Y:S02]  /*b4f0*/  PRMT R44, R30, 0x3340, R1 ;  /* 0x000033401e2c7816 */ /* 0x000fe40000000001 */
[----:B------:R-:W-:-:S02]  /*b500*/  SHF.R.U32.HI R28, RZ, 0x8, R45 ;  /* 0x00000008ff1c7819 */ /* 0x000fc4000001162d */
[----:B------:R-:W-:Y:S02]  /*b510*/  SHF.R.U32.HI R29, RZ, 0x8, R146 ;  /* 0x00000008ff1d7819 */ /* 0x000fe40000011692 */
[----:B------:R-:W-:Y:S02]  /*b520*/  SHF.R.U32.HI R30, RZ, 0x8, R48 ;  /* 0x00000008ff1e7819 */ /* 0x000fe40000011630 */
[----:B------:R-:W-:Y:S02]  /*b530*/  LOP3.LUT R31, R31, 0xffff, RZ, 0xc0, !PT ;  /* 0x0000ffff1f1f7812 */ /* 0x000fe400078ec0ff */
[----:B------:R-:W-:Y:S02]  /*b540*/  LOP3.LUT R32, R32, 0xffff, RZ, 0xc0, !PT ;  /* 0x0000ffff20207812 */ /* 0x000fe400078ec0ff */
[----:B------:R-:W-:Y:S02]  /*b550*/  LOP3.LUT R28, R28, 0xffff, RZ, 0xc0, !PT ;  /* 0x0000ffff1c1c7812 */ /* 0x000fe400078ec0ff */
[----:B------:R-:W-:-:S02]  /*b560*/  LOP3.LUT R29, R29, 0xffff, RZ, 0xc0, !PT ;  /* 0x0000ffff1d1d7812 */ /* 0x000fc400078ec0ff */
[----:B------:R-:W-:Y:S02]  /*b570*/  LOP3.LUT R30, R30, 0xffff, RZ, 0xc0, !PT ;  /* 0x0000ffff1e1e7812 */ /* 0x000fe400078ec0ff */
[----:B------:R-:W-:Y:S02]  /*b580*/  PRMT R47, R31, 0x3340, R32 ;  /* 0x000033401f2f7816 */ /* 0x000fe40000000020 */
[----:B------:R-:W-:Y:S02]  /*b590*/  SHF.R.U32.HI R31, RZ, 0x8, R68 ;  /* 0x00000008ff1f7819 */ /* 0x000fe40000011644 */
[----:B------:R-:W-:Y:S02]  /*b5a0*/  SHF.R.U32.HI R32, RZ, 0x8, R51 ;  /* 0x00000008ff207819 */ /* 0x000fe40000011633 */
[----:B------:R-:W-:Y:S02]  /*b5b0*/  PRMT R45, R28, 0x3340, R29 ;  /* 0x000033401c2d7816 */ /* 0x000fe4000000001d */
[----:B------:R-:W-:-:S02]  /*b5c0*/  PRMT R48, R30, 0x3340, R1 ;  /* 0x000033401e307816 */ /* 0x000fc40000000001 */
[----:B------:R-:W-:Y:S02]  /*b5d0*/  SHF.R.U32.HI R28, RZ, 0x8, R60 ;  /* 0x00000008ff1c7819 */ /* 0x000fe4000001163c */
[----:B------:R-:W-:Y:S02]  /*b5e0*/  SHF.R.U32.HI R29, RZ, 0x8, R49 ;  /* 0x00000008ff1d7819 */ /* 0x000fe40000011631 */
[----:B------:R-:W-:Y:S02]  /*b5f0*/  SHF.R.U32.HI R30, RZ, 0x8, R64 ;  /* 0x00000008ff1e7819 */ /* 0x000fe40000011640 */
[----:B------:R-:W-:Y:S02]  /*b600*/  LOP3.LUT R31, R31, 0xffff, RZ, 0xc0, !PT ;  /* 0x0000ffff1f1f7812 */ /* 0x000fe400078ec0ff */
[----:B------:R-:W-:Y:S02]  /*b610*/  LOP3.LUT R32, R32, 0xffff, RZ, 0xc0, !PT ;  /* 0x0000ffff20207812 */ /* 0x000fe400078ec0ff */
[----:B------:R-:W-:-:S02]  /*b620*/  SHF.R.U32.HI R33, RZ, 0x8, R130 ;  /* 0x00000008ff217819 */ /* 0x000fc40000011682 */
[----:B------:R-:W-:Y:S02]  /*b630*/  LOP3.LUT R28, R28, 0xffff, RZ, 0xc0, !PT ;  /* 0x0000ffff1c1c7812 */ /* 0x000fe400078ec0ff */
[----:B------:R-:W-:Y:S02]  /*b640*/  LOP3.LUT R29, R29, 0xffff, RZ, 0xc0, !PT ;  /* 0x0000ffff1d1d7812 */ /* 0x000fe400078ec0ff */
[----:B------:R-:W-:Y:S02]  /*b650*/  LOP3.LUT R30, R30, 0xffff, RZ, 0xc0, !PT ;  /* 0x0000ffff1e1e7812 */ /* 0x000fe400078ec0ff */
[----:B------:R-:W-:Y:S02]  /*b660*/  PRMT R51, R31, 0x3340, R32 ;  /* 0x000033401f337816 */ /* 0x000fe40000000020 */
[----:B------:R-:W-:Y:S02]  /*b670*/  SHF.R.U32.HI R31, RZ, 0x8, R84 ;  /* 0x00000008ff1f7819 */ /* 0x000fe40000011654 */
[----:B------:R-:W-:-:S02]  /*b680*/  SHF.R.U32.HI R32, RZ, 0x8, R55 ;  /* 0x00000008ff207819 */ /* 0x000fc40000011637 */
[----:B------:R-:W-:Y:S02]  /*b690*/  LOP3.LUT R40, R33, 0xffff, RZ, 0xc0, !PT ;  /* 0x0000ffff21287812 */ /* 0x000fe400078ec0ff */
        /* <DEDUP_REMOVED lines=9> */
[----:B------:R-:W-:Y:S02]  /*b730*/  SHF.R.U32.HI R33, RZ, 0x8, R56 ;  /* 0x00000008ff217819 */ /* 0x000fe40000011638 */
[----:B------:R-:W-:-:S02]  /*b740*/  LOP3.LUT R28, R28, 0xffff, RZ, 0xc0, !PT ;  /* 0x0000ffff1c1c7812 */ /* 0x000fc400078ec0ff */
[----:B------:R-:W-:Y:S02]  /*b750*/  LOP3.LUT R29, R29, 0xffff, RZ, 0xc0, !PT ;  /* 0x0000ffff1d1d7812 */ /* 0x000fe400078ec0ff */
[----:B------:R-:W-:Y:S02]  /*b760*/  LOP3.LUT R30, R30, 0xffff, RZ, 0xc0, !PT ;  /* 0x0000ffff1e1e7812 */ /* 0x000fe400078ec0ff */
[----:B------:R-:W-:Y:S02]  /*b770*/  PRMT R55, R31, 0x3340, R32 ;  /* 0x000033401f377816 */ /* 0x000fe40000000020 */
[----:B------:R-:W-:Y:S02]  /*b780*/  SHF.R.U32.HI R31, RZ, 0x8, R100 ;  /* 0x00000008ff1f7819 */ /* 0x000fe40000011664 */
[----:B------:R-:W-:Y:S02]  /*b790*/  SHF.R.U32.HI R32, RZ, 0x8, R59 ;  /* 0x00000008ff207819 */ /* 0x000fe4000001163b */
[----:B------:R-:W-:-:S02]  /*b7a0*/  LOP3.LUT R52, R33, 0xffff, RZ, 0xc0, !PT ;  /* 0x0000ffff21347812 */ /* 0x000fc400078ec0ff */
[----:B------:R-:W-:Y:S02]  /*b7b0*/  PRMT R53, R28, 0x3340, R29 ;  /* 0x000033401c357816 */ /* 0x000fe4000000001d */
[----:B------:R-:W-:Y:S02]  /*b7c0*/  SHF.R.U32.HI R33, RZ, 0x8, R72 ;  /* 0x00000008ff217819 */ /* 0x000fe40000011648 */
        /* <DEDUP_REMOVED lines=9> */
[----:B------:R-:W-:-:S02]  /*b860*/  SHF.R.U32.HI R33, RZ, 0x8, R88 ;  /* 0x00000008ff217819 */ /* 0x000fc40000011658 */
[----:B------:R-:W-:Y:S02]  /*b870*/  LOP3.LUT R30, R30, 0xffff, RZ, 0xc0, !PT ;  /* 0x0000ffff1e1e7812 */ /* 0x000fe400078ec0ff */
[----:B------:R-:W-:Y:S02]  /*b880*/  PRMT R59, R31, 0x3340, R32 ;  /* 0x000033401f3b7816 */ /* 0x000fe40000000020 */
[----:B------:R-:W-:Y:S02]  /*b890*/  SHF.R.U32.HI R32, RZ, 0x8, R112 ;  /* 0x00000008ff207819 */ /* 0x000fe40000011670 */
[----:B------:R-:W-:Y:S02]  /*b8a0*/  PRMT R57, R28, 0x3340, R29 ;  /* 0x000033401c397816 */ /* 0x000fe4000000001d */
[----:B------:R-:W-:Y:S01]  /*b8b0*/  LOP3.LUT R62, R33, 0xffff, RZ, 0xc0, !PT ;  /* 0x0000ffff213e7812 */ /* 0x000fe200078ec0ff */
[----:B------:R-:W-:Y:S01]  /*b8c0*/  IMAD.MOV.U32 R33, RZ, RZ, 0x3dc6b27f ;  /* 0x3dc6b27fff217424 */ /* 0x000fe200078e00ff */
[----:B------:R-:W-:-:S02]  /*b8d0*/  PRMT R64, R30, 0x3340, R1 ;  /* 0x000033401e407816 */ /* 0x000fc40000000001 */
[----:B------:R-:W-:Y:S01]  /*b8e0*/  SHF.R.U32.HI R28, RZ, 0x8, R104 ;  /* 0x00000008ff1c7819 */ /* 0x000fe20000011668 */
[C---:B------:R-:W-:Y:S01]  /*b8f0*/  FFMA.FTZ R29, R134.reuse, R33, -0.16845393180847167969 ;  /* 0xbe2c7f30861d7423 */ /* 0x040fe20000010021 */
[----:B------:R-:W-:Y:S02]  /*b900*/  SHF.R.U32.HI R30, RZ, 0x8, R108 ;  /* 0x00000008ff1e7819 */ /* 0x000fe4000001166c */
[----:B------:R-:W-:Y:S01]  /*b910*/  SHF.R.U32.HI R31, RZ, 0x8, R61 ;  /* 0x00000008ff1f7819 */ /* 0x000fe2000001163d */
[----:B------:R-:W-:Y:S01]  /*b920*/  FFMA.FTZ R29, R134, R29, 0.1716887056827545166 ;  /* 0x3e2fcf2a861d7423 */ /* 0x000fe2000001001d */
[----:B------:R-:W-:Y:S02]  /*b930*/  LOP3.LUT R32, R32, 0xffff, RZ, 0xc0, !PT ;  /* 0x0000ffff20207812 */ /* 0x000fe400078ec0ff */
[----:B------:R-:W-:Y:S01]  /*b940*/  LOP3.LUT R28, R28, 0xffff, RZ, 0xc0, !PT ;  /* 0x0000ffff1c1c7812 */ /* 0x000fe200078ec0ff */
[----:B------:R-:W-:Y:S01]  /*b950*/  FFMA.FTZ R29, R134, R29, -0.17900948226451873779 ;  /* 0xbe374e43861d7423 */ /* 0x000fe2000001001d */
[----:B------:R-:W-:-:S02]  /*b960*/  LOP3.LUT R30, R30, 0xffff, RZ, 0xc0, !PT ;  /* 0x0000ffff1e1e7812 */ /* 0x000fc400078ec0ff */
[----:B------:R-:W-:Y:S01]  /*b970*/  LOP3.LUT R31, R31, 0xffff, RZ, 0xc0, !PT ;  /* 0x0000ffff1f1f7812 */ /* 0x000fe200078ec0ff */
[----:B------:R-:W-:Y:S01]  /*b980*/  FFMA.FTZ R29, R134, R29, 0.20512372255325317383 ;  /* 0x3e520bf4861d7423 */ /* 0x000fe2000001001d */
[----:B------:R-:W-:Y:S02]  /*b990*/  PRMT R70, R32, 0x3340, R1 ;  /* 0x0000334020467816 */ /* 0x000fe40000000001 */
[----:B------:R-:W-:Y:S01]  /*b9a0*/  SHF.R.U32.HI R32, RZ, 0x8, R124 ;  /* 0x00000008ff207819 */ /* 0x000fe2000001167c */
[----:B------:R-:W-:Y:S01]  /*b9b0*/  FFMA.FTZ R29, R134, R29, -0.24046532809734344482 ;  /* 0xbe763c8b861d7423 */ /* 0x000fe2000001001d */
[----:B------:R-:W-:Y:S02]  /*b9c0*/  SHF.R.U32.HI R33, RZ, 0x8, R65 ;  /* 0x00000008ff217819 */ /* 0x000fe40000011641 */
[----:B------:R-:W-:Y:S01]  /*b9d0*/  PRMT R68, R28, 0x3340, R1 ;  /* 0x000033401c447816 */ /* 0x000fe20000000001 */
[----:B------:R-:W-:Y:S01]  /*b9e0*/  FFMA.FTZ R29, R134, R29, 0.28857114911079406738 ;  /* 0x3e93bf99861d7423 */ /* 0x000fe2000001001d */
[----:B------:R-:W-:-:S02]  /*b9f0*/  PRMT R61, R30, 0x3340, R31 ;  /* 0x000033401e3d7816 */ /* 0x000fc4000000001f */
[----:B------:R-:W-:Y:S01]  /*ba00*/  SHF.R.U32.HI R28, RZ, 0x8, R116 ;  /* 0x00000008ff1c7819 */ /* 0x000fe20000011674 */
[----:B------:R-:W-:Y:S01]  /*ba10*/  FFMA.FTZ R29, R134, R29, -0.36067417263984680176 ;  /* 0xbeb8aa49861d7423 */ /* 0x000fe2000001001d */
[----:B------:R-:W-:Y:S02]  /*ba20*/  PRMT R40, R40, 0x3340, R1 ;  /* 0x0000334028287816 */ /* 0x000fe40000000001 */
[----:B------:R-:W-:Y:S01]  /*ba30*/  SHF.R.U32.HI R31, RZ, 0x8, R120 ;  /* 0x00000008ff1f7819 */ /* 0x000fe20000011678 */
[----:B------:R-:W-:Y:S01]  /*ba40*/  FFMA.FTZ R29, R134, R29, 0.48089820146560668945 ;  /* 0x3ef6384a861d7423 */ /* 0x000fe2000001001d */
[----:B------:R-:W-:Y:S02]  /*ba50*/  LOP3.LUT R33, R33, 0xffff, RZ, 0xc0, !PT ;  /* 0x0000ffff21217812 */ /* 0x000fe400078ec0ff */
[----:B------:R-:W-:Y:S01]  /*ba60*/  LOP3.LUT R32, R32, 0xffff, RZ, 0xc0, !PT ;  /* 0x0000ffff20207812 */ /* 0x000fe200078ec0ff */
[----:B------:R-:W-:Y:S01]  /*ba70*/  FFMA.FTZ R29, R134, R29, -0.72134751081466674805 ;  /* 0xbf38aa3b861d7423 */ /* 0x000fe2000001001d */
[----:B------:R-:W-:-:S02]  /*ba80*/  SHF.R.U32.HI R30, RZ, 0x8, R63 ;  /* 0x00000008ff1e7819 */ /* 0x000fc4000001163f */
[----:B------:R-:W-:Y:S01]  /*ba90*/  LOP3.LUT R63, R28, 0xffff, RZ, 0xc0, !PT ;  /* 0x0000ffff1c3f7812 */ /* 0x000fe200078ec0ff */
[C---:B------:R-:W-:Y:S01]  /*baa0*/  FMUL R29, R134.reuse, R29 ;  /* 0x0000001d861d7220 */ /* 0x040fe20000400000 */
[----:B------:R-:W-:Y:S02]  /*bab0*/  PRMT R37, R37, 0x5410, R38 ;  /* 0x0000541025257816 */ /* 0x000fe40000000026 */
[----:B------:R-:W-:Y:S01]  /*bac0*/  LOP3.LUT R28, R31, 0xffff, RZ, 0xc0, !PT ;  /* 0x0000ffff1f1c7812 */ /* 0x000fe200078ec0ff */
[----:B------:R-:W-:Y:S01]  /*bad0*/  FMUL R29, R134, R29 ;  /* 0x0000001d861d7220 */ /* 0x000fe20000400000 */
[----:B------:R-:W-:Y:S02]  /*bae0*/  PRMT R32, R32, 0x3340, R33 ;  /* 0x0000334020207816 */ /* 0x000fe40000000021 */
[----:B------:R-:W-:Y:S01]  /*baf0*/  PRMT R38, R39, 0x5410, R40 ;  /* 0x0000541027267816 */ /* 0x000fe20000000028 */
[----:B------:R-:W-:Y:S01]  /*bb00*/  FFMA.FTZ R134, R134, 1.4426950216293334961, R29 ;  /* 0x3fb8aa3b86867823 */ /* 0x000fe2000001001d */
[----:B------:R-:W-:-:S02]  /*bb10*/  LOP3.LUT R31, R10, 0xffff, RZ, 0xc0, !PT ;  /* 0x0000ffff0a1f7812 */ /* 0x000fc400078ec0ff */
[----:B------:R-:W-:Y:S01]  /*bb20*/  LOP3.LUT R18, R18, 0xffff, RZ, 0xc0, !PT ;  /* 0x0000ffff12127812 */ /* 0x000fe200078ec0ff */
[----:B------:R-:W-:Y:S01]  /*bb30*/  FADD R133, R133, R134 ;  /* 0x0000008685857221 */ /* 0x000fe20000000000 */
[----:B------:R-:W-:Y:S02]  /*bb40*/  LOP3.LUT R33, R26, 0xffff, RZ, 0xc0, !PT ;  /* 0x0000ffff1a217812 */ /* 0x000fe400078ec0ff */
[----:B------:R-:W-:Y:S02]  /*bb50*/  LOP3.LUT R34, R34, 0xffff, RZ, 0xc0, !PT ;  /* 0x0000ffff22227812 */ /* 0x000fe400078ec0ff */
[----:B------:R-:W-:Y:S02]  /*bb60*/  PRMT R36, R35, 0x5410, R36 ;  /* 0x0000541023247816 */ /* 0x000fe40000000024 */
[----:B------:R-:W-:Y:S02]  /*bb70*/  PRMT R39, R41, 0x5410, R44 ;  /* 0x0000541029277816 */ /* 0x000fe4000000002c */
[----:B------:R-:W-:-:S02]  /*bb80*/  PRMT R12, R12, 0x4210, R31 ;  /* 0x000042100c0c7816 */ /* 0x000fc4000000001f */
[----:B------:R-:W-:Y:S02]  /*bb90*/  PRMT R13, R13, 0x4210, R18 ;  /* 0x000042100d0d7816 */ /* 0x000fe40000000012 */
[----:B------:R-:W-:Y:S02]  /*bba0*/  PRMT R14, R14, 0x4210, R33 ;  /* 0x000042100e0e7816 */ /* 0x000fe40000000021 */
[----:B------:R-:W-:Y:S02]  /*bbb0*/  PRMT R15, R15, 0x4210, R34 ;  /* 0x000042100f0f7816 */ /* 0x000fe40000000022 */
[----:B------:R-:W-:Y:S02]  /*bbc0*/  PRMT R36, R36, 0x5210, R31 ;  /* 0x0000521024247816 */ /* 0x000fe4000000001f */
[----:B------:R-:W-:Y:S01]  /*bbd0*/  PRMT R37, R37, 0x5210, R18 ;  /* 0x0000521025257816 */ /* 0x000fe20000000012 */
[----:B------:R0:W-:Y:S01]  /*bbe0*/  STS.128 [R132], R12 ;  /* 0x0000000c84007388 */ /* 0x0001e20000000c00 */
[----:B------:R-:W-:-:S02]  /*bbf0*/  PRMT R38, R38, 0x5210, R33 ;  /* 0x0000521026267816 */ /* 0x000fc40000000021 */
[----:B------:R-:W-:Y:S02]  /*bc00*/  PRMT R39, R39, 0x5210, R34 ;  /* 0x0000521027277816 */ /* 0x000fe40000000022 */
[----:B------:R-:W-:Y:S02]  /*bc10*/  F2FP.SATFINITE.E4M3.F32.PACK_AB_MERGE_C R66, R67, R66, RZ ;  /* 0x000000424342723e */ /* 0x000fe400048070ff */
[----:B------:R-:W-:Y:S01]  /*bc20*/  LOP3.LUT R58, R58, 0xffff, RZ, 0xc0, !PT ;  /* 0x0000ffff3a3a7812 */ /* 0x000fe200078ec0ff */
[----:B------:R1:W-:Y:S01]  /*bc30*/  STS.128 [R132+0x800], R36 ;  /* 0x0008002484007388 */ /* 0x0003e20000000c00 */
[----:B------:R-:W-:Y:S02]  /*bc40*/  LOP3.LUT R66, R66, 0xffff, RZ, 0xc0, !PT ;  /* 0x0000ffff42427812 */ /* 0x000fe400078ec0ff */
[--C-:B------:R-:W-:Y:S01]  /*bc50*/  PRMT R46, R46, 0x3340, R1.reuse ;  /* 0x000033402e2e7816 */ /* 0x100fe20000000001 */
[----:B------:R-:W-:Y:S01]  /*bc60*/  BAR.SYNC.DEFER_BLOCKING 0x0 ;  /* 0x0000000000007b1d */ /* 0x000fe20000010000 */
[----:B------:R-:W-:-:S02]  /*bc70*/  PRMT R52, R52, 0x3340, R1 ;  /* 0x0000334034347816 */ /* 0x000fc40000000001 */
[----:B------:R-:W-:Y:S02]  /*bc80*/  PRMT R56, R56, 0x3340, R1 ;  /* 0x0000334038387816 */ /* 0x000fe40000000001 */
[----:B0-----:R-:W-:Y:S02]  /*bc90*/  LOP3.LUT R13, R42, 0xffff, RZ, 0xc0, !PT ;  /* 0x0000ffff2a0d7812 */ /* 0x001fe400078ec0ff */
[----:B------:R-:W-:Y:S02]  /*bca0*/  PRMT R14, R19, 0x4210, R58 ;  /* 0x00004210130e7816 */ /* 0x000fe4000000003a */
[----:B------:R-:W-:Y:S02]  /*bcb0*/  PRMT R12, R16, 0x4210, R13 ;  /* 0x00004210100c7816 */ /* 0x000fe4000000000d */
[----:B------:R-:W-:Y:S02]  /*bcc0*/  PRMT R15, R17, 0x4210, R66 ;  /* 0x00004210110f7816 */ /* 0x000fe40000000042 */
[----:B------:R-:W-:-:S02]  /*bcd0*/  PRMT R46, R43, 0x5410, R46 ;  /* 0x000054102b2e7816 */ /* 0x000fc4000000002e */
[----:B------:R-:W-:Y:S02]  /*bce0*/  PRMT R45, R45, 0x5410, R48 ;  /* 0x000054102d2d7816 */ /* 0x000fe40000000030 */
[----:B------:R-:W-:Y:S02]  /*bcf0*/  PRMT R47, R47, 0x5410, R52 ;  /* 0x000054102f2f7816 */ /* 0x000fe40000000034 */
[----:B------:R-:W-:Y:S02]  /*bd00*/  PRMT R49, R49, 0x5410, R54 ;  /* 0x0000541031317816 */ /* 0x000fe40000000036 */
[----:B------:R-:W-:Y:S02]  /*bd10*/  LOP3.LUT R50, R50, 0xffff, RZ, 0xc0, !PT ;  /* 0x0000ffff32327812 */ /* 0x000fe400078ec0ff */
[----:B------:R-:W-:Y:S01]  /*bd20*/  F2FP.SATFINITE.E4M3.F32.PACK_AB_MERGE_C R90, R91, R90, RZ ;  /* 0x0000005a5b5a723e */ /* 0x000fe200048070ff */
[----:B------:R-:W0:Y:S01]  /*bd30*/  LDS.128 R16, [R168] ;  /* 0x00000000a8107984 */ /* 0x000e220000000c00 */
[----:B------:R-:W-:-:S02]  /*bd40*/  PRMT R26, R51, 0x5410, R56 ;  /* 0x00005410331a7816 */ /* 0x000fc40000000038 */
[----:B------:R-:W-:Y:S01]  /*bd50*/  PRMT R91, R57, 0x5410, R64 ;  /* 0x00005410395b7816 */ /* 0x000fe20000000040 */
[----:B------:R-:W-:Y:S01]  /*bd60*/  LDS.128 R196, [R168+0x1000] ;  /* 0x00100000a8c47984 */ /* 0x000fe20000000c00 */
[----:B------:R-:W-:Y:S02]  /*bd70*/  PRMT R68, R59, 0x5410, R68 ;  /* 0x000054103b447816 */ /* 0x000fe40000000044 */
[----:B------:R-:W-:Y:S02]  /*bd80*/  PRMT R56, R46, 0x5210, R13 ;  /* 0x000052102e387816 */ /* 0x000fe4000000000d */
[--C-:B------:R-:W-:Y:S01]  /*bd90*/  PRMT R13, R9, 0x4210, R50.reuse ;  /* 0x00004210090d7816 */ /* 0x100fe20000000032 */
[----:B------:R-:W-:Y:S01]  /*bda0*/  BAR.SYNC.DEFER_BLOCKING 0x0 ;  /* 0x0000000000007b1d */ /* 0x000fe20000010000 */
[----:B------:R-:W-:Y:S02]  /*bdb0*/  PRMT R57, R45, 0x5210, R50 ;  /* 0x000052102d397816 */ /* 0x000fe40000000032 */
[----:B------:R-:W-:-:S02]  /*bdc0*/  PRMT R58, R47, 0x5210, R58 ;  /* 0x000052102f3a7816 */ /* 0x000fc4000000003a */
[----:B------:R-:W-:Y:S02]  /*bdd0*/  PRMT R59, R49, 0x5210, R66 ;  /* 0x00005210313b7816 */ /* 0x000fe40000000042 */
[C---:B------:R-:W-:Y:S02]  /*bde0*/  ISETP.GE.U32.AND P1, PT, R137.reuse, 0x7f800000, PT ;  /* 0x7f8000008900780c */ /* 0x040fe40003f26070 */
[----:B------:R-:W-:Y:S02]  /*bdf0*/  SHF.R.U32.HI R10, RZ, 0x8, R128 ;  /* 0x00000008ff0a7819 */ /* 0x000fe40000011680 */
[----:B------:R-:W-:Y:S02]  /*be00*/  FSETP.NEU.AND P2, PT, R137, RZ, PT ;  /* 0x000000ff8900720b */ /* 0x000fe40003f4d000 */
[----:B------:R-:W-:Y:S02]  /*be10*/  LOP3.LUT R10, R10, 0xffff, RZ, 0xc0, !PT ;  /* 0x0000ffff0a0a7812 */ /* 0x000fe400078ec0ff */
[----:B------:R-:W-:-:S02]  /*be20*/  F2FP.SATFINITE.E4M3.F32.PACK_AB_MERGE_C R74, R75, R74, RZ ;  /* 0x0000004a4b4a723e */ /* 0x000fc400048070ff */
[--C-:B------:R-:W-:Y:S02]  /*be30*/  PRMT R65, R10, 0x3340, R1.reuse ;  /* 0x000033400a417816 */ /* 0x100fe40000000001 */
[----:B------:R-:W-:Y:S01]  /*be40*/  F2FP.SATFINITE.E4M3.F32.PACK_AB_MERGE_C R82, R83, R82, RZ ;  /* 0x000000525352723e */ /* 0x000fe200048070ff */
[----:B------:R-:W-:Y:S01]  /*be50*/  @P1 IMAD.MOV.U32 R10, RZ, RZ, 0x7f800000 ;  /* 0x7f800000ff0a1424 */ /* 0x000fe200078e00ff */
[----:B------:R-:W-:Y:S02]  /*be60*/  PRMT R62, R62, 0x3340, R1 ;  /* 0x000033403e3e7816 */ /* 0x000fe40000000001 */
[----:B------:R-:W-:Y:S01]  /*be70*/  LOP3.LUT R30, R30, 0xffff, RZ, 0xc0, !PT ;  /* 0x0000ffff1e1e7812 */ /* 0x000fe200078ec0ff */
[----:B------:R-:W-:Y:S01]  /*be80*/  STS.128 [R132], R12 ;  /* 0x0000000c84007388 */ /* 0x000fe20000000c00 */
[----:B------:R-:W-:Y:S01]  /*be90*/  @P1 FFMA.FTZ R133, R137, R10, +INF ;  /* 0x7f80000089851423 */ /* 0x000fe2000001000a */
[----:B------:R-:W-:Y:S02]  /*bea0*/  LOP3.LUT R90, R90, 0xffff, RZ, 0xc0, !PT ;  /* 0x0000ffff5a5a7812 */ /* 0x000fe400078ec0ff */
[----:B------:R0:W-:Y:S01]  /*beb0*/  STS.128 [R132+0x800], R56 ;  /* 0x0008003884007388 */ /* 0x0001e20000000c00 */
[----:B------:R-:W-:-:S02]  /*bec0*/  PRMT R53, R53, 0x5410, R60 ;  /* 0x0000541035357816 */ /* 0x000fc4000000003c */
[----:B------:R-:W-:Y:S01]  /*bed0*/  FSEL R10, R133, -INF , P2 ;  /* 0xff800000850a7808 */ /* 0x000fe20001000000 */
[----:B------:R-:W-:Y:S01]  /*bee0*/  BAR.SYNC.DEFER_BLOCKING 0x0 ;  /* 0x0000000000007b1d */ /* 0x000fe20000010000 */
[----:B------:R-:W-:Y:S02]  /*bef0*/  PRMT R55, R55, 0x5410, R62 ;  /* 0x0000541037377816 */ /* 0x000fe4000000003e */
[----:B------:R-:W-:Y:S01]  /*bf00*/  LOP3.LUT R9, R74, 0xffff, RZ, 0xc0, !PT ;  /* 0x0000ffff4a097812 */ /* 0x000fe200078ec0ff */
[----:B------:R-:W-:Y:S01]  /*bf10*/  FFMA R3, R10, 0.69314718246459960938, R3 ;  /* 0x3f3172180a037823 */ /* 0x000fe20000000003 */
[----:B------:R-:W-:Y:S02]  /*bf20*/  LOP3.LUT R82, R82, 0xffff, RZ, 0xc0, !PT ;  /* 0x0000ffff52527812 */ /* 0x000fe400078ec0ff */
[----:B------:R-:W-:Y:S02]  /*bf30*/  LOP3.LUT R10, R5, 0xffff, RZ, 0xc0, !PT ;  /* 0x0000ffff050a7812 */ /* 0x000fe400078ec0ff */
[----:B------:R-:W-:-:S02]  /*bf40*/  PRMT R30, R63, 0x3340, R30 ;  /* 0x000033403f1e7816 */ /* 0x000fc4000000001e */
[----:B------:R-:W-:Y:S02]  /*bf50*/  PRMT R63, R28, 0x3340, R1 ;  /* 0x000033401c3f7816 */ /* 0x000fe40000000001 */
[----:B------:R-:W-:Y:S02]  /*bf60*/  PRMT R28, R32, 0x5410, R65 ;  /* 0x00005410201c7816 */ /* 0x000fe40000000041 */
[----:B------:R-:W-:Y:S02]  /*bf70*/  PRMT R34, R27, 0x4210, R90 ;  /* 0x000042101b227816 */ /* 0x000fe4000000005a */
[--C-:B------:R-:W-:Y:S02]  /*bf80*/  PRMT R32, R22, 0x4210, R9.reuse ;  /* 0x0000421016207816 */ /* 0x100fe40000000009 */
[----:B------:R-:W-:Y:S02]  /*bf90*/  PRMT R88, R26, 0x5210, R9 ;  /* 0x000052101a587816 */ /* 0x000fe40000000009 */
[--C-:B------:R-:W-:Y:S01]  /*bfa0*/  PRMT R33, R21, 0x4210, R82.reuse ;  /* 0x0000421015217816 */ /* 0x100fe20000000052 */
[----:B------:R-:W-:Y:S01]  /*bfb0*/  IMAD R21, R143, R160, RZ ;  /* 0x000000a08f157224 */ /* 0x000fe200078e02ff */
[----:B------:R-:W-:Y:S01]  /*bfc0*/  PRMT R89, R53, 0x5210, R82 ;  /* 0x0000521035597816 */ /* 0x000fe20000000052 */
[----:B------:R-:W2:Y:S01]  /*bfd0*/  LDS.128 R12, [R168] ;  /* 0x00000000a80c7984 */ /* 0x000ea20000000c00 */
[----:B------:R-:W-:-:S02]  /*bfe0*/  PRMT R90, R55, 0x5210, R90 ;  /* 0x00005210375a7816 */ /* 0x000fc4000000005a */
[--C-:B------:R-:W-:Y:S01]  /*bff0*/  PRMT R35, R25, 0x4210, R10.reuse ;  /* 0x0000421019237816 */ /* 0x100fe2000000000a */
[----:B------:R-:W-:Y:S01]  /*c000*/  LDS.128 R204, [R168+0x1000] ;  /* 0x00100000a8cc7984 */ /* 0x000fe20000000c00 */
[----:B------:R-:W-:Y:S01]  /*c010*/  PRMT R91, R91, 0x5210, R10 ;  /* 0x000052105b5b7816 */ /* 0x000fe2000000000a */
[----:B------:R-:W-:Y:S01]  /*c020*/  IMAD R25, R160, 0x2, R21 ;  /* 0x00000002a0197824 */ /* 0x000fe200078e0215 */
[----:B------:R-:W-:Y:S01]  /*c030*/  LOP3.LUT R5, R4, 0xffff, RZ, 0xc0, !PT ;  /* 0x0000ffff04057812 */ /* 0x000fe200078ec0ff */
[----:B------:R-:W-:Y:S01]  /*c040*/  BAR.SYNC.DEFER_BLOCKING 0x0 ;  /* 0x0000000000007b1d */ /* 0x000fe20000010000 */
[----:B------:R-:W-:Y:S01]  /*c050*/  LOP3.LUT R6, R6, 0xffff, RZ, 0xc0, !PT ;  /* 0x0000ffff06067812 */ /* 0x000fe200078ec0ff */
[----:B------:R-:W-:Y:S01]  /*c060*/  IMAD R27, R160, 0x2, R25 ;  /* 0x00000002a01b7824 */ /* 0x000fe200078e0219 */
[--C-:B-1----:R-:W-:Y:S02]  /*c070*/  PRMT R36, R20, 0x4210, R5.reuse ;  /* 0x0000421014247816 */ /* 0x102fe40000000005 */
[----:B------:R-:W-:Y:S01]  /*c080*/  PRMT R40, R68, 0x5210, R5 ;  /* 0x0000521044287816 */ /* 0x000fe20000000005 */
[----:B------:R-:W-:Y:S01]  /*c090*/  IMAD R29, R160, 0x2, R27 ;  /* 0x00000002a01d7824 */ /* 0x000fe200078e021b */
[----:B------:R-:W-:-:S02]  /*c0a0*/  LOP3.LUT R4, R7, 0xffff, RZ, 0xc0, !PT ;  /* 0x0000ffff07047812 */ /* 0x000fc400078ec0ff */
[----:B------:R-:W-:Y:S01]  /*c0b0*/  LOP3.LUT R5, R8, 0xffff, RZ, 0xc0, !PT ;  /* 0x0000ffff08057812 */ /* 0x000fe200078ec0ff */
[----:B------:R-:W-:Y:S01]  /*c0c0*/  IMAD R31, R160, 0x2, R29 ;  /* 0x00000002a01f7824 */ /* 0x000fe200078e021d */
[----:B------:R-:W-:Y:S02]  /*c0d0*/  PRMT R41, R61, 0x5410, R70 ;  /* 0x000054103d297816 */ /* 0x000fe40000000046 */
[----:B------:R-:W-:Y:S02]  /*c0e0*/  PRMT R63, R30, 0x5410, R63 ;  /* 0x000054101e3f7816 */ /* 0x000fe4000000003f */
[--C-:B------:R-:W-:Y:S02]  /*c0f0*/  PRMT R37, R11, 0x4210, R6.reuse ;  /* 0x000042100b257816 */ /* 0x100fe40000000006 */
[----:B------:R-:W-:Y:S02]  /*c100*/  PRMT R41, R41, 0x5210, R6 ;  /* 0x0000521029297816 */ /* 0x000fe40000000006 */
[----:B------:R-:W-:-:S02]  /*c110*/  PRMT R38, R23, 0x4210, R4 ;  /* 0x0000421017267816 */ /* 0x000fc40000000004 */
[----:B------:R-:W-:Y:S02]  /*c120*/  PRMT R42, R63, 0x5210, R4 ;  /* 0x000052103f2a7816 */ /* 0x000fe40000000004 */
[--C-:B------:R-:W-:Y:S01]  /*c130*/  PRMT R39, R24, 0x4210, R5.reuse ;  /* 0x0000421018277816 */ /* 0x100fe20000000005 */
[----:B------:R1:W-:Y:S01]  /*c140*/  STS.128 [R132], R32 ;  /* 0x0000002084007388 */ /* 0x0003e20000000c00 */
[----:B------:R-:W-:Y:S02]  /*c150*/  PRMT R43, R28, 0x5210, R5 ;  /* 0x000052101c2b7816 */ /* 0x000fe40000000005 */
[C---:B0-----:R-:W-:Y:S01]  /*c160*/  PRMT R57, R17.reuse, 0x7773, RZ ;  /* 0x0000777311397816 */ /* 0x041fe200000000ff */
[----:B------:R-:W-:Y:S01]  /*c170*/  STS.128 [R132+0x800], R88 ;  /* 0x0008005884007388 */ /* 0x000fe20000000c00 */
[C---:B------:R-:W-:Y:S02]  /*c180*/  PRMT R75, R17.reuse, 0x7772, RZ ;  /* 0x00007772114b7816 */ /* 0x040fe400000000ff */
[C---:B------:R-:W-:Y:S01]  /*c190*/  PRMT R77, R17.reuse, 0x7771, RZ ;  /* 0x00007771114d7816 */ /* 0x040fe200000000ff */
[----:B------:R-:W-:Y:S01]  /*c1a0*/  BAR.SYNC.DEFER_BLOCKING 0x0 ;  /* 0x0000000000007b1d */ /* 0x000fe20000010000 */
[----:B------:R-:W-:Y:S01]  /*c1b0*/  PRMT R55, R17, 0x7770, RZ ;  /* 0x0000777011377816 */ /* 0x000fe200000000ff */
[----:B------:R-:W-:Y:S01]  /*c1c0*/  IMAD R17, R208, UR5, RZ ;  /* 0x00000005d0117c24 */ /* 0x000fe2000f8e02ff */
[----:B------:R-:W-:Y:S01]  /*c1d0*/  USHF.R.S32.HI UR5, URZ, 0x1f, UR4 ;  /* 0x0000001fff057899 */ /* 0x000fe20008011404 */
[----:B--2---:R-:W-:-:S02]  /*c1e0*/  PRMT R109, R12, 0x7773, RZ ;  /* 0x000077730c6d7816 */ /* 0x004fc400000000ff */
[----:B------:R-:W-:Y:S01]  /*c1f0*/  PRMT R111, R12, 0x7772, RZ ;  /* 0x000077720c6f7816 */ /* 0x000fe200000000ff */
[----:B-1----:R-:W-:Y:S01]  /*c200*/  IMAD R33, R160, 0x2, R31 ;  /* 0x00000002a0217824 */ /* 0x002fe200078e021f */
[C---:B------:R-:W-:Y:S02]  /*c210*/  PRMT R113, R12.reuse, 0x7771, RZ ;  /* 0x000077710c717816 */ /* 0x040fe400000000ff */
[----:B------:R-:W-:Y:S01]  /*c220*/  PRMT R115, R12, 0x7770, RZ ;  /* 0x000077700c737816 */ /* 0x000fe200000000ff */
[----:B------:R-:W-:Y:S01]  /*c230*/  IMAD R35, R160, 0x2, R33 ;  /* 0x00000002a0237824 */ /* 0x000fe200078e0221 */
[----:B-----5:R-:W-:Y:S01]  /*c240*/  IADD3 R166, P1, P2, R17, UR4, R166 ;  /* 0x0000000411a67c10 */ /* 0x020fe2000fa3e0a6 */
[----:B------:R-:W0:Y:S01]  /*c250*/  LDCU UR4, c[0x0][0x3ec] ;  /* 0x00007d80ff0477ac */ /* 0x000e220008000800 */
[----:B------:R-:W-:Y:S02]  /*c260*/  SHF.R.S32.HI R12, RZ, 0x1f, R17 ;  /* 0x0000001fff0c7819 */ /* 0x000fe40000011411 */
[----:B------:R-:W-:-:S02]  /*c270*/  PRMT R69, R18, 0x7773, RZ ;  /* 0x0000777312457816 */ /* 0x000fc400000000ff */
[C---:B------:R-:W-:Y:S02]  /*c280*/  PRMT R59, R18.reuse, 0x7772, RZ ;  /* 0x00007772123b7816 */ /* 0x040fe400000000ff */
[C---:B------:R-:W-:Y:S02]  /*c290*/  PRMT R71, R18.reuse, 0x7771, RZ ;  /* 0x0000777112477816 */ /* 0x040fe400000000ff */
[----:B------:R-:W-:Y:S01]  /*c2a0*/  PRMT R73, R18, 0x7770, RZ ;  /* 0x0000777012497816 */ /* 0x000fe200000000ff */
[----:B------:R-:W-:Y:S01]  /*c2b0*/  LDS.128 R8, [R168] ;  /* 0x00000000a8087984 */ /* 0x000fe20000000c00 */
[----:B------:R-:W-:Y:S02]  /*c2c0*/  IADD3.X R167, PT, PT, R12, UR5, R167, P1, P2 ;  /* 0x000000050ca77c10 */ /* 0x000fe40008fe44a7 */
[----:B------:R-:W-:Y:S01]  /*c2d0*/  IADD3 R18, P1, PT, R21, R166, RZ ;  /* 0x000000a615127210 */ /* 0x000fe20007f3e0ff */
[----:B------:R-:W1:Y:S01]  /*c2e0*/  LDS.128 R4, [R168+0x1000] ;  /* 0x00100000a8047984 */ /* 0x000e620000000c00 */
[----:B------:R-:W-:-:S02]  /*c2f0*/  PRMT R63, R19, 0x7773, RZ ;  /* 0x00007773133f7816 */ /* 0x000fc400000000ff */
[C---:B------:R-:W-:Y:S01]  /*c300*/  PRMT R65, R19.reuse, 0x7772, RZ ;  /* 0x0000777213417816 */ /* 0x040fe200000000ff */
[----:B------:R-:W-:Y:S01]  /*c310*/  BAR.SYNC.DEFER_BLOCKING 0x0 ;  /* 0x0000000000007b1d */ /* 0x000fe20000010000 */
[C---:B------:R-:W-:Y:S01]  /*c320*/  PRMT R61, R19.reuse, 0x7771, RZ ;  /* 0x00007771133d7816 */ /* 0x040fe200000000ff */
[----:B0-----:R-:W-:Y:S01]  /*c330*/  UIMAD UR4, UR7, UR4, URZ ;  /* 0x00000004070472a4 */ /* 0x001fe2000f8e02ff */
[----:B------:R-:W-:Y:S02]  /*c340*/  PRMT R67, R19, 0x7770, RZ ;  /* 0x0000777013437816 */ /* 0x000fe400000000ff */
[----:B------:R-:W-:Y:S01]  /*c350*/  LEA.HI.X.SX32 R19, R21, R167, 0x1, P1 ;  /* 0x000000a715137211 */ /* 0x000fe200008f0eff */
[----:B------:R-:W-:Y:S01]  /*c360*/  USHF.L.U32 UR6, UR4, 0x2, URZ ;  /* 0x0000000204067899 */ /* 0x000fe200080006ff */
[----:B------:R-:W-:Y:S01]  /*c370*/  IADD3 R22, P2, PT, R25, R166, RZ ;  /* 0x000000a619167210 */ /* 0x000fe20007f5e0ff */
[----:B------:R-:W-:Y:S01]  /*c380*/  UIMAD.WIDE UR4, UR4, 0x4, URZ ;  /* 0x00000004040478a5 */ /* 0x000fe2000f8e02ff */
[----:B------:R-:W-:-:S02]  /*c390*/  PRMT R83, R16, 0x7770, RZ ;  /* 0x0000777010537816 */ /* 0x000fc400000000ff */
[-C--:B------:R-:W-:Y:S02]  /*c3a0*/  LEA.HI.X.SX32 R23, R25, R167.reuse, 0x1, P2 ;  /* 0x000000a719177211 */ /* 0x080fe400010f0eff */
[C---:B------:R-:W-:Y:S02]  /*c3b0*/  IADD3 R24, P2, PT, R31.reuse, R166, RZ ;  /* 0x000000a61f187210 */ /* 0x040fe40007f5e0ff */
[C---:B------:R-:W-:Y:S02]  /*c3c0*/  PRMT R53, R16.reuse, 0x7771, RZ ;  /* 0x0000777110357816 */ /* 0x040fe400000000ff */
[----:B------:R-:W-:Y:S02]  /*c3d0*/  LEA.HI.X.SX32 R25, R31, R167, 0x1, P2 ;  /* 0x000000a71f197211 */ /* 0x000fe400010f0eff */
[C---:B------:R-:W-:Y:S02]  /*c3e0*/  PRMT R81, R16.reuse, 0x7772, RZ ;  /* 0x0000777210517816 */ /* 0x040fe400000000ff */
[----:B------:R-:W-:-:S02]  /*c3f0*/  PRMT R79, R16, 0x7773, RZ ;  /* 0x00007773104f7816 */ /* 0x000fc400000000ff */
[C---:B------:R-:W-:Y:S01]  /*c400*/  PRMT R107, R13.reuse, 0x7770, RZ ;  /* 0x000077700d6b7816 */ /* 0x040fe200000000ff */
[----:B------:R0:W-:Y:S01]  /*c410*/  STS.128 [R132], R36 ;  /* 0x0000002484007388 */ /* 0x0001e20000000c00 */
[C---:B------:R-:W-:Y:S02]  /*c420*/  PRMT R105, R13.reuse, 0x7771, RZ ;  /* 0x000077710d697816 */ /* 0x040fe400000000ff */
[C---:B------:R-:W-:Y:S01]  /*c430*/  PRMT R103, R13.reuse, 0x7772, RZ ;  /* 0x000077720d677816 */ /* 0x040fe200000000ff */
[----:B------:R2:W-:Y:S01]  /*c440*/  STS.128 [R132+0x800], R40 ;  /* 0x0008002884007388 */ /* 0x0005e20000000c00 */
[----:B------:R-:W-:Y:S02]  /*c450*/  PRMT R101, R13, 0x7773, RZ ;  /* 0x000077730d657816 */ /* 0x000fe400000000ff */
[C---:B------:R-:W-:Y:S01]  /*c460*/  PRMT R99, R14.reuse, 0x7770, RZ ;  /* 0x000077700e637816 */ /* 0x040fe200000000ff */
[----:B------:R-:W-:Y:S01]  /*c470*/  BAR.SYNC.DEFER_BLOCKING 0x0 ;  /* 0x0000000000007b1d */ /* 0x000fe20000010000 */
[----:B------:R-:W-:-:S02]  /*c480*/  PRMT R97, R14, 0x7771, RZ ;  /* 0x000077710e617816 */ /* 0x000fc400000000ff */
[----:B------:R-:W-:Y:S02]  /*c490*/  PRMT R95, R14, 0x7772, RZ ;  /* 0x000077720e5f7816 */ /* 0x000fe400000000ff */
[C---:B-1----:R-:W-:Y:S02]  /*c4a0*/  PRMT R239, R4.reuse, 0x7773, RZ ;  /* 0x0000777304ef7816 */ /* 0x042fe400000000ff */
[----:B------:R-:W-:Y:S01]  /*c4b0*/  PRMT R241, R4, 0x7772, RZ ;  /* 0x0000777204f17816 */ /* 0x000fe200000000ff */
[----:B0-----:R-:W-:Y:S01]  /*c4c0*/  IMAD R37, R160, 0x2, R35 ;  /* 0x00000002a0257824 */ /* 0x001fe200078e0223 */
[C---:B------:R-:W-:Y:S02]  /*c4d0*/  PRMT R243, R4.reuse, 0x7771, RZ ;  /* 0x0000777104f37816 */ /* 0x040fe400000000ff */
[----:B------:R-:W-:Y:S01]  /*c4e0*/  PRMT R245, R4, 0x7770, RZ ;  /* 0x0000777004f57816 */ /* 0x000fe200000000ff */
[----:B------:R-:W-:Y:S01]  /*c4f0*/  IMAD R39, R160, 0x2, R37 ;  /* 0x00000002a0277824 */ /* 0x000fe200078e0225 */
[----:B------:R-:W-:-:S02]  /*c500*/  IADD3 R4, P1, PT, R27, R166, RZ ;  /* 0x000000a61b047210 */ /* 0x000fc40007f3e0ff */
[C---:B------:R-:W-:Y:S01]  /*c510*/  PRMT R233, R5.reuse, 0x7773, RZ ;  /* 0x0000777305e97816 */ /* 0x040fe200000000ff */
[C---:B--2---:R-:W-:Y:S01]  /*c520*/  IMAD R41, R160.reuse, 0x2, R39 ;  /* 0x00000002a0297824 */ /* 0x044fe200078e0227 */
[C---:B------:R-:W-:Y:S02]  /*c530*/  PRMT R235, R5.reuse, 0x7772, RZ ;  /* 0x0000777205eb7816 */ /* 0x040fe400000000ff */
[C---:B------:R-:W-:Y:S01]  /*c540*/  PRMT R237, R5.reuse, 0x7771, RZ ;  /* 0x0000777105ed7816 */ /* 0x040fe200000000ff */
[C---:B------:R-:W-:Y:S01]  /*c550*/  IMAD R43, R160.reuse, 0x2, R41 ;  /* 0x00000002a02b7824 */ /* 0x040fe200078e0229 */
[----:B------:R-:W-:Y:S02]  /*c560*/  PRMT R178, R5, 0x7770, RZ ;  /* 0x0000777005b27816 */ /* 0x000fe400000000ff */
[----:B------:R-:W-:Y:S01]  /*c570*/  LEA.HI.X.SX32 R5, R27, R167, 0x1, P1 ;  /* 0x000000a71b057211 */ /* 0x000fe200008f0eff */
[----:B------:R-:W-:Y:S01]  /*c580*/  IMAD R45, R160, 0x2, R43 ;  /* 0x00000002a02d7824 */ /* 0x000fe200078e022b */
[C---:B------:R-:W-:Y:S01]  /*c590*/  PRMT R170, R6.reuse, 0x7773, RZ ;  /* 0x0000777306aa7816 */ /* 0x040fe200000000ff */
[----:B------:R0:W-:Y:S01]  /*c5a0*/  STG.E.U8 desc[UR8][R18.64], R83 ;  /* 0x0000005312007986 */ /* 0x0001e2000c101108 */
[----:B------:R-:W-:Y:S01]  /*c5b0*/  PRMT R172, R6, 0x7772, RZ ;  /* 0x0000777206ac7816 */ /* 0x000fe200000000ff */
[----:B------:R-:W-:Y:S01]  /*c5c0*/  IMAD R21, R160, 0x2, R45 ;  /* 0x00000002a0157824 */ /* 0x000fe200078e022d */
[C---:B------:R-:W-:Y:S01]  /*c5d0*/  PRMT R174, R6.reuse, 0x7771, RZ ;  /* 0x0000777106ae7816 */ /* 0x040fe200000000ff */
[----:B------:R-:W-:Y:S01]  /*c5e0*/  STG.E.U8 desc[UR8][R22.64], R53 ;  /* 0x0000003516007986 */ /* 0x000fe2000c101108 */
[----:B------:R-:W-:Y:S01]  /*c5f0*/  PRMT R176, R6, 0x7770, RZ ;  /* 0x0000777006b07816 */ /* 0x000fe200000000ff */
[C---:B------:R-:W-:Y:S01]  /*c600*/  IMAD R47, R160.reuse, 0x2, R21 ;  /* 0x00000002a02f7824 */ /* 0x040fe200078e0215 */
[----:B------:R-:W-:Y:S01]  /*c610*/  IADD3 R6, P1, PT, R29, R166, RZ ;  /* 0x000000a61d067210 */ /* 0x000fe20007f3e0ff */
[----:B------:R1:W-:Y:S01]  /*c620*/  STG.E.U8 desc[UR8][R4.64], R81 ;  /* 0x0000005104007986 */ /* 0x0003e2000c101108 */
[C---:B------:R-:W-:Y:S01]  /*c630*/  PRMT R247, R7.reuse, 0x7773, RZ ;  /* 0x0000777307f77816 */ /* 0x040fe200000000ff */
[----:B------:R-:W-:Y:S01]  /*c640*/  IMAD R49, R160, 0x2, R47 ;  /* 0x00000002a0317824 */ /* 0x000fe200078e022f */
[----:B------:R-:W-:-:S02]  /*c650*/  PRMT R249, R7, 0x7772, RZ ;  /* 0x0000777207f97816 */ /* 0x000fc400000000ff */
[C---:B------:R-:W-:Y:S01]  /*c660*/  PRMT R251, R7.reuse, 0x7771, RZ ;  /* 0x0000777107fb7816 */ /* 0x040fe200000000ff */
[C---:B------:R-:W-:Y:S01]  /*c670*/  IMAD R27, R160.reuse, 0x2, R49 ;  /* 0x00000002a01b7824 */ /* 0x040fe200078e0231 */
[----:B------:R-:W-:Y:S02]  /*c680*/  PRMT R180, R7, 0x7770, RZ ;  /* 0x0000777007b47816 */ /* 0x000fe400000000ff */
[-C--:B------:R-:W-:Y:S01]  /*c690*/  LEA.HI.X.SX32 R7, R29, R167.reuse, 0x1, P1 ;  /* 0x000000a71d077211 */ /* 0x080fe200008f0eff */
[C---:B------:R-:W-:Y:S01]  /*c6a0*/  IMAD R51, R160.reuse, 0x2, R27 ;  /* 0x00000002a0337824 */ /* 0x040fe200078e021b */
[-C--:B0-----:R-:W-:Y:S02]  /*c6b0*/  IADD3 R18, P1, PT, R33, R166.reuse, RZ ;  /* 0x000000a621127210 */ /* 0x081fe40007f3e0ff */
[-C--:B-1----:R-:W-:Y:S01]  /*c6c0*/  IADD3 R4, P2, PT, R37, R166.reuse, RZ ;  /* 0x000000a625047210 */ /* 0x082fe20007f5e0ff */
[C---:B------:R-:W-:Y:S01]  /*c6d0*/  IMAD R29, R160.reuse, 0x2, R51 ;  /* 0x00000002a01d7824 */ /* 0x040fe200078e0233 */
[-C--:B------:R-:W-:Y:S01]  /*c6e0*/  LEA.HI.X.SX32 R19, R33, R167.reuse, 0x1, P1 ;  /* 0x000000a721137211 */ /* 0x080fe200008f0eff */
[----:B------:R0:W-:Y:S01]  /*c6f0*/  STG.E.U8 desc[UR8][R6.64], R79 ;  /* 0x0000004f06007986 */ /* 0x0001e2000c101108 */
[-C--:B------:R-:W-:Y:S01]  /*c700*/  IADD3 R22, P1, PT, R35, R166.reuse, RZ ;  /* 0x000000a623167210 */ /* 0x080fe20007f3e0ff */
[C---:B------:R-:W-:Y:S01]  /*c710*/  IMAD R31, R160.reuse, 0x2, R29 ;  /* 0x00000002a01f7824 */ /* 0x040fe200078e021d */
[-C--:B------:R-:W-:Y:S01]  /*c720*/  LEA.HI.X.SX32 R5, R37, R167.reuse, 0x1, P2 ;  /* 0x000000a725057211 */ /* 0x080fe200010f0eff */
[----:B------:R1:W-:Y:S01]  /*c730*/  STG.E.U8 desc[UR8][R24.64], R55 ;  /* 0x0000003718007986 */ /* 0x0003e2000c101108 */
[-C--:B------:R-:W-:Y:S01]  /*c740*/  LEA.HI.X.SX32 R23, R35, R167.reuse, 0x1, P1 ;  /* 0x000000a723177211 */ /* 0x080fe200008f0eff */
[----:B------:R-:W-:Y:S01]  /*c750*/  IMAD R33, R160, 0x2, R31 ;  /* 0x00000002a0217824 */ /* 0x000fe200078e021f */
[----:B------:R-:W-:Y:S01]  /*c760*/  PRMT R93, R14, 0x7773, RZ ;  /* 0x000077730e5d7816 */ /* 0x000fe200000000ff */
[----:B------:R2:W-:Y:S01]  /*c770*/  STG.E.U8 desc[UR8][R18.64], R77 ;  /* 0x0000004d12007986 */ /* 0x0005e2000c101108 */
[C---:B------:R-:W-:Y:S01]  /*c780*/  PRMT R91, R15.reuse, 0x7770, RZ ;  /* 0x000077700f5b7816 */ /* 0x040fe200000000ff */
[C---:B------:R-:W-:Y:S01]  /*c790*/  IMAD R53, R160.reuse, 0x2, R33 ;  /* 0x00000002a0357824 */ /* 0x040fe200078e0221 */
[----:B------:R-:W-:Y:S01]  /*c7a0*/  PRMT R89, R15, 0x7771, RZ ;  /* 0x000077710f597816 */ /* 0x000fe200000000ff */
[----:B------:R3:W-:Y:S01]  /*c7b0*/  STG.E.U8 desc[UR8][R22.64], R75 ;  /* 0x0000004b16007986 */ /* 0x0007e2000c101108 */
[-C--:B0-----:R-:W-:Y:S01]  /*c7c0*/  IADD3 R6, P1, PT, R39, R166.reuse, RZ ;  /* 0x000000a627067210 */ /* 0x081fe20007f3e0ff */
[C---:B------:R-:W-:Y:S01]  /*c7d0*/  IMAD R35, R160.reuse, 0x2, R53 ;  /* 0x00000002a0237824 */ /* 0x040fe200078e0235 */
[----:B------:R-:W-:Y:S01]  /*c7e0*/  PRMT R87, R15, 0x7772, RZ ;  /* 0x000077720f577816 */ /* 0x000fe200000000ff */
[----:B------:R0:W-:Y:S01]  /*c7f0*/  STG.E.U8 desc[UR8][R4.64], R57 ;  /* 0x0000003904007986 */ /* 0x0001e2000c101108 */
[----:B------:R-:W-:Y:S01]  /*c800*/  LEA.HI.X.SX32 R7, R39, R167, 0x1, P1 ;  /* 0x000000a727077211 */ /* 0x000fe200008f0eff */
[----:B------:R-:W-:Y:S01]  /*c810*/  IMAD R37, R160, 0x2, R35 ;  /* 0x00000002a0257824 */ /* 0x000fe200078e0223 */
[----:B-1----:R-:W-:-:S02]  /*c820*/  IADD3 R24, P1, PT, R41, R166, RZ ;  /* 0x000000a629187210 */ /* 0x002fc40007f3e0ff */
[-C--:B--2---:R-:W-:Y:S01]  /*c830*/  IADD3 R18, P2, PT, R43, R166.reuse, RZ ;  /* 0x000000a62b127210 */ /* 0x084fe20007f5e0ff */
[C---:B------:R-:W-:Y:S01]  /*c840*/  IMAD R39, R160.reuse, 0x2, R37 ;  /* 0x00000002a0277824 */ /* 0x040fe200078e0225 */
[-C--:B------:R-:W-:Y:S01]  /*c850*/  LEA.HI.X.SX32 R25, R41, R167.reuse, 0x1, P1 ;  /* 0x000000a729197211 */ /* 0x080fe200008f0eff */
[----:B------:R1:W-:Y:S01]  /*c860*/  STG.E.U8 desc[UR8][R6.64], R73 ;  /* 0x0000004906007986 */ /* 0x0003e2000c101108 */
[-C--:B------:R-:W-:Y:S01]  /*c870*/  LEA.HI.X.SX32 R19, R43, R167.reuse, 0x1, P2 ;  /* 0x000000a72b137211 */ /* 0x080fe200010f0eff */
[C---:B------:R-:W-:Y:S01]  /*c880*/  IMAD R55, R160.reuse, 0x2, R39 ;  /* 0x00000002a0377824 */ /* 0x040fe200078e0227 */
[-C--:B---3--:R-:W-:Y:S01]  /*c890*/  IADD3 R22, P1, PT, R45, R166.reuse, RZ ;  /* 0x000000a62d167210 */ /* 0x088fe20007f3e0ff */
[----:B------:R2:W-:Y:S01]  /*c8a0*/  STG.E.U8 desc[UR8][R24.64], R71 ;  /* 0x0000004718007986 */ /* 0x0005e2000c101108 */
[----:B------:R-:W-:Y:S01]  /*c8b0*/  PRMT R85, R15, 0x7773, RZ ;  /* 0x000077730f557816 */ /* 0x000fe200000000ff */
[C---:B------:R-:W-:Y:S01]  /*c8c0*/  IMAD R41, R160.reuse, 0x2, R55 ;  /* 0x00000002a0297824 */ /* 0x040fe200078e0237 */
[-C--:B------:R-:W-:Y:S01]  /*c8d0*/  LEA.HI.X.SX32 R23, R45, R167.reuse, 0x1, P1 ;  /* 0x000000a72d177211 */ /* 0x080fe200008f0eff */
[----:B------:R3:W-:Y:S01]  /*c8e0*/  STG.E.U8 desc[UR8][R18.64], R59 ;  /* 0x0000003b12007986 */ /* 0x0007e2000c101108 */
[-C--:B0-----:R-:W-:Y:S01]  /*c8f0*/  IADD3 R4, P1, PT, R21, R166.reuse, RZ ;  /* 0x000000a615047210 */ /* 0x081fe20007f3e0ff */
[----:B------:R-:W-:Y:S01]  /*c900*/  IMAD R43, R160, 0x2, R41 ;  /* 0x00000002a02b7824 */ /* 0x000fe200078e0229 */
[----:B------:R-:W-:Y:S01]  /*c910*/  PRMT R125, R8, 0x7770, RZ ;  /* 0x00007770087d7816 */ /* 0x000fe200000000ff */
[----:B------:R0:W-:Y:S01]  /*c920*/  STG.E.U8 desc[UR8][R22.64], R69 ;  /* 0x0000004516007986 */ /* 0x0001e2000c101108 */
[----:B-1----:R-:W-:Y:S01]  /*c930*/  IADD3 R6, P2, PT, R47, R166, RZ ;  /* 0x000000a62f067210 */ /* 0x002fe20007f5e0ff */
[----:B------:R-:W-:Y:S01]  /*c940*/  IMAD R45, R160, 0x2, R43 ;  /* 0x00000002a02d7824 */ /* 0x000fe200078e022b */
[----:B------:R-:W-:-:S02]  /*c950*/  LEA.HI.X.SX32 R5, R21, R167, 0x1, P1 ;  /* 0x000000a715057211 */ /* 0x000fc400008f0eff */
[-C--:B------:R-:W-:Y:S01]  /*c960*/  LEA.HI.X.SX32 R7, R47, R167.reuse, 0x1, P2 ;  /* 0x000000a72f077211 */ /* 0x080fe200010f0eff */
[----:B------:R-:W-:Y:S01]  /*c970*/  IMAD R57, R160, 0x2, R45 ;  /* 0x00000002a0397824 */ /* 0x000fe200078e022d */
[CC--:B--2---:R-:W-:Y:S01]  /*c980*/  IADD3 R24, P1, PT, R49.reuse, R166.reuse, RZ ;  /* 0x000000a631187210 */ /* 0x0c4fe20007f3e0ff */
[----:B------:R1:W-:Y:S01]  /*c990*/  STG.E.U8 desc[UR8][R4.64], R67 ;  /* 0x0000004304007986 */ /* 0x0003e2000c101108 */
[----:B------:R-:W-:Y:S01]  /*c9a0*/  PRMT R123, R8, 0x7771, RZ ;  /* 0x00007771087b7816 */ /* 0x000fe200000000ff */
[C---:B------:R-:W-:Y:S01]  /*c9b0*/  IMAD R21, R160.reuse, 0x2, R57 ;  /* 0x00000002a0157824 */ /* 0x040fe200078e0239 */
[-C--:B------:R-:W-:Y:S01]  /*c9c0*/  LEA.HI.X.SX32 R25, R49, R167.reuse, 0x1, P1 ;  /* 0x000000a731197211 */ /* 0x080fe200008f0eff */
[----:B------:R2:W-:Y:S01]  /*c9d0*/  STG.E.U8 desc[UR8][R6.64], R61 ;  /* 0x0000003d06007986 */ /* 0x0005e2000c101108 */
[-C--:B---3--:R-:W-:Y:S01]  /*c9e0*/  IADD3 R18, P1, PT, R27, R166.reuse, RZ ;  /* 0x000000a61b127210 */ /* 0x088fe20007f3e0ff */
[C---:B------:R-:W-:Y:S01]  /*c9f0*/  IMAD R47, R160.reuse, 0x2, R21 ;  /* 0x00000002a02f7824 */ /* 0x040fe200078e0215 */
[----:B0-----:R-:W-:Y:S01]  /*ca00*/  IADD3 R22, P2, PT, R51, R166, RZ ;  /* 0x000000a633167210 */ /* 0x001fe20007f5e0ff */
[----:B------:R0:W-:Y:S01]  /*ca10*/  STG.E.U8 desc[UR8][R24.64], R65 ;  /* 0x0000004118007986 */ /* 0x0001e2000c101108 */
[-C--:B------:R-:W-:Y:S01]  /*ca20*/  LEA.HI.X.SX32 R19, R27, R167.reuse, 0x1, P1 ;  /* 0x000000a71b137211 */ /* 0x080fe200008f0eff */
[----:B------:R-:W-:Y:S01]  /*ca30*/  IMAD R49, R160, 0x2, R47 ;  /* 0x00000002a0317824 */ /* 0x000fe200078e022f */
[----:B------:R-:W-:-:S02]  /*ca40*/  LEA.HI.X.SX32 R23, R51, R167, 0x1, P2 ;  /* 0x000000a733177211 */ /* 0x000fc400010f0eff */
[CC--:B-1----:R-:W-:Y:S01]  /*ca50*/  IADD3 R4, P1, PT, R29.reuse, R166.reuse, RZ ;  /* 0x000000a61d047210 */ /* 0x0c2fe20007f3e0ff */
[----:B------:R-:W-:Y:S01]  /*ca60*/  IMAD R59, R160, 0x2, R49 ;  /* 0x00000002a03b7824 */ /* 0x000fe200078e0231 */
[----:B------:R1:W-:Y:S01]  /*ca70*/  STG.E.U8 desc[UR8][R18.64], R63 ;  /* 0x0000003f12007986 */ /* 0x0003e2000c101108 */
[----:B------:R-:W-:Y:S02]  /*ca80*/  PRMT R121, R8, 0x7772, RZ ;  /* 0x0000777208797816 */ /* 0x000fe400000000ff */
[C---:B------:R-:W-:Y:S01]  /*ca90*/  IMAD R27, R160.reuse, 0x2, R59 ;  /* 0x00000002a01b7824 */ /* 0x040fe200078e023b */
[-C--:B------:R-:W-:Y:S01]  /*caa0*/  LEA.HI.X.SX32 R5, R29, R167.reuse, 0x1, P1 ;  /* 0x000000a71d057211 */ /* 0x080fe200008f0eff */
[----:B------:R3:W-:Y:S01]  /*cab0*/  STG.E.U8 desc[UR8][R22.64], R115 ;  /* 0x0000007316007986 */ /* 0x0007e2000c101108 */
[-C--:B--2---:R-:W-:Y:S01]  /*cac0*/  IADD3 R6, P1, PT, R31, R166.reuse, RZ ;  /* 0x000000a61f067210 */ /* 0x084fe20007f3e0ff */
        /* <DEDUP_REMOVED lines=20> */
[-C--:B-1----:R-:W-:Y:S01]  /*cc10*/  IADD3 R6, P1, PT, R39, R166.reuse, RZ ;  /* 0x000000a627067210 */ /* 0x082fe20007f3e0ff */
[C---:B------:R-:W-:Y:S01]  /*cc20*/  IMAD R63, R160.reuse, 0x2, R53 ;  /* 0x00000002a03f7824 */ /* 0x040fe200078e0235 */
        /* <DEDUP_REMOVED lines=63> */
[-C--:B0-----:R-:W-:Y:S01]  /*d020*/  IADD3 R4, P2, PT, R31, R166.reuse, RZ ;  /* 0x000000a61f047210 */ /* 0x081fe20007f5e0ff */
[----:B------:R0:W-:Y:S01]  /*d030*/  STG.E.U8 desc[UR8][R18.64], R119 ;  /* 0x0000007712007986 */ /* 0x0001e2000c101108 */
[----:B------:R-:W-:Y:S01]  /*d040*/  LEA.HI.X.SX32 R23, R61, R167, 0x1, P1 ;  /* 0x000000a73d177211 */ /* 0x000fe200008f0eff */
[----:B------:R-:W-:Y:S01]  /*d050*/  IMAD R75, R160, 0x2, R51 ;  /* 0x00000002a04b7824 */ /* 0x000fe200078e0233 */
[----:B-1----:R-:W-:-:S02]  /*d060*/  IADD3 R6, P1, PT, R33, R166, RZ ;  /* 0x000000a621067210 */ /* 0x002fc40007f3e0ff */
[-C--:B------:R-:W-:Y:S01]  /*d070*/  LEA.HI.X.SX32 R5, R31, R167.reuse, 0x1, P2 ;  /* 0x000000a71f057211 */ /* 0x080fe200010f0eff */
[C---:B------:R-:W-:Y:S01]  /*d080*/  IMAD R77, R160.reuse, 0x2, R75 ;  /* 0x00000002a04d7824 */ /* 0x040fe200078e024b */
[-C--:B------:R-:W-:Y:S01]  /*d090*/  LEA.HI.X.SX32 R7, R33, R167.reuse, 0x1, P1 ;  /* 0x000000a721077211 */ /* 0x080fe200008f0eff */
[----:B------:R1:W-:Y:S01]  /*d0a0*/  STG.E.U8 desc[UR8][R22.64], R117 ;  /* 0x0000007516007986 */ /* 0x0003e2000c101108 */
[-C--:B---3--:R-:W-:Y:S01]  /*d0b0*/  IADD3 R24, P1, PT, R53, R166.reuse, RZ ;  /* 0x000000a635187210 */ /* 0x088fe20007f3e0ff */
[----:B------:R-:W-:Y:S01]  /*d0c0*/  IMAD R61, R160, 0x2, R77 ;  /* 0x00000002a03d7824 */ /* 0x000fe200078e024d */
[----:B------:R-:W-:Y:S01]  /*d0d0*/  PRMT R9, R10, 0x7772, RZ ;  /* 0x000077720a097816 */ /* 0x000fe200000000ff */
[----:B------:R2:W-:Y:S01]  /*d0e0*/  STG.E.U8 desc[UR8][R4.64], R20 ;  /* 0x0000001404007986 */ /* 0x0005e2000c101108 */
[-C--:B0-----:R-:W-:Y:S01]  /*d0f0*/  IADD3 R18, P2, PT, R63, R166.reuse, RZ ;  /* 0x000000a63f127210 */ /* 0x081fe20007f5e0ff */
[C---:B------:R-:W-:Y:S01]  /*d100*/  IMAD R79, R160.reuse, 0x2, R61 ;  /* 0x00000002a04f7824 */ /* 0x040fe200078e023d */
[-C--:B------:R-:W-:Y:S01]  /*d110*/  LEA.HI.X.SX32 R25, R53, R167.reuse, 0x1, P1 ;  /* 0x000000a735197211 */ /* 0x080fe200008f0eff */
[----:B------:R0:W-:Y:S01]  /*d120*/  STG.E.U8 desc[UR8][R6.64], R15 ;  /* 0x0000000f06007986 */ /* 0x0001e2000c101108 */
[----:B------:R-:W-:Y:S01]  /*d130*/  LEA.HI.X.SX32 R19, R63, R167, 0x1, P2 ;  /* 0x000000a73f137211 */ /* 0x000fe200010f0eff */
[----:B------:R-:W-:Y:S01]  /*d140*/  IMAD R81, R160, 0x2, R79 ;  /* 0x00000002a0517824 */ /* 0x000fe200078e024f */
[----:B------:R-:W-:Y:S01]  /*d150*/  PRMT R13, R10, 0x7771, RZ ;  /* 0x000077710a0d7816 */ /* 0x000fe200000000ff */
[----:B------:R3:W-:Y:S01]  /*d160*/  STG.E.U8 desc[UR8][R24.64], R14 ;  /* 0x0000000e18007986 */ /* 0x0007e2000c101108 */
[----:B-1----:R-:W-:Y:S01]  /*d170*/  IADD3 R22, P1, PT, R35, R166, RZ ;  /* 0x000000a623167210 */ /* 0x002fe20007f3e0ff */
[----:B------:R-:W-:Y:S01]  /*d180*/  IMAD R83, R160, 0x2, R81 ;  /* 0x00000002a0537824 */ /* 0x000fe200078e0251 */
[----:B------:R-:W-:-:S02]  /*d190*/  PRMT R10, R10, 0x7770, RZ ;  /* 0x000077700a0a7816 */ /* 0x000fc400000000ff */
[-C--:B------:R-:W-:Y:S01]  /*d1a0*/  LEA.HI.X.SX32 R23, R35, R167.reuse, 0x1, P1 ;  /* 0x000000a723177211 */ /* 0x080fe200008f0eff */
[C---:B------:R-:W-:Y:S01]  /*d1b0*/  IMAD R53, R160.reuse, 0x2, R83 ;  /* 0x00000002a0357824 */ /* 0x040fe200078e0253 */
[-C--:B--2---:R-:W-:Y:S01]  /*d1c0*/  IADD3 R4, P1, PT, R37, R166.reuse, RZ ;  /* 0x000000a625047210 */ /* 0x084fe20007f3e0ff */
[----:B------:R1:W-:Y:S01]  /*d1d0*/  STG.E.U8 desc[UR8][R18.64], R10 ;  /* 0x0000000a12007986 */ /* 0x0003e2000c101108 */
[-C--:B0-----:R-:W-:Y:S01]  /*d1e0*/  IADD3 R6, P2, PT, R39, R166.reuse, RZ ;  /* 0x000000a627067210 */ /* 0x081fe20007f5e0ff */
[C---:B------:R-:W-:Y:S01]  /*d1f0*/  IMAD R63, R160.reuse, 0x2, R53 ;  /* 0x00000002a03f7824 */ /* 0x040fe200078e0235 */
[-C--:B------:R-:W-:Y:S01]  /*d200*/  LEA.HI.X.SX32 R5, R37, R167.reuse, 0x1, P1 ;  /* 0x000000a725057211 */ /* 0x080fe200008f0eff */
[----:B------:R0:W-:Y:S01]  /*d210*/  STG.E.U8 desc[UR8][R22.64], R13 ;  /* 0x0000000d16007986 */ /* 0x0001e2000c101108 */
[-C--:B---3--:R-:W-:Y:S01]  /*d220*/  IADD3 R14, P1, PT, R65, R166.reuse, RZ ;  /* 0x000000a6410e7210 */ /* 0x088fe20007f3e0ff */
[C---:B------:R-:W-:Y:S01]  /*d230*/  IMAD R85, R160.reuse, 0x2, R63 ;  /* 0x00000002a0557824 */ /* 0x040fe200078e023f */
[-C--:B------:R-:W-:Y:S01]  /*d240*/  LEA.HI.X.SX32 R7, R39, R167.reuse, 0x1, P2 ;  /* 0x000000a727077211 */ /* 0x080fe200010f0eff */
[----:B------:R-:W-:Y:S01]  /*d250*/  STG.E.U8 desc[UR8][R4.64], R9 ;  /* 0x0000000904007986 */ /* 0x000fe2000c101108 */
[-C--:B------:R-:W-:Y:S01]  /*d260*/  LEA.HI.X.SX32 R15, R65, R167.reuse, 0x1, P1 ;  /* 0x000000a7410f7211 */ /* 0x080fe200008f0eff */
[C---:B------:R-:W-:Y:S01]  /*d270*/  IMAD R87, R160.reuse, 0x2, R85 ;  /* 0x00000002a0577824 */ /* 0x040fe200078e0255 */
[----:B------:R-:W-:Y:S01]  /*d280*/  PRMT R16, R11, 0x7773, RZ ;  /* 0x000077730b107816 */ /* 0x000fe200000000ff */
[----:B------:R2:W-:Y:S01]  /*d290*/  STG.E.U8 desc[UR8][R6.64], R8 ;  /* 0x0000000806007986 */ /* 0x0005e2000c101108 */
[-C--:B-1----:R-:W-:Y:S01]  /*d2a0*/  IADD3 R18, P1, PT, R55, R166.reuse, RZ ;  /* 0x000000a637127210 */ /* 0x082fe20007f3e0ff */
[C---:B------:R-:W-:Y:S01]  /*d2b0*/  IMAD R89, R160.reuse, 0x2, R87 ;  /* 0x00000002a0597824 */ /* 0x040fe200078e0257 */
[----:B------:R-:W-:Y:S01]  /*d2c0*/  PRMT R17, R11, 0x7772, RZ ;  /* 0x000077720b117816 */ /* 0x000fe200000000ff */
[----:B------:R-:W1:Y:S01]  /*d2d0*/  LDS.128 R4, [R168] ;  /* 0x00000000a8047984 */ /* 0x000e620000000c00 */
[----:B------:R-:W-:Y:S01]  /*d2e0*/  LEA.HI.X.SX32 R19, R55, R167, 0x1, P1 ;  /* 0x000000a737137211 */ /* 0x000fe200008f0eff */
[----:B------:R-:W-:Y:S01]  /*d2f0*/  IMAD R91, R160, 0x2, R89 ;  /* 0x00000002a05b7824 */ /* 0x000fe200078e0259 */
[----:B0-----:R-:W-:-:S02]  /*d300*/  IADD3 R22, P1, PT, R43, R166, RZ ;  /* 0x000000a62b167210 */ /* 0x001fc40007f3e0ff */
[----:B------:R-:W-:Y:S01]  /*d310*/  PRMT R12, R11, 0x7771, RZ ;  /* 0x000077710b0c7816 */ /* 0x000fe200000000ff */
[C---:B------:R-:W-:Y:S01]  /*d320*/  IMAD R65, R160.reuse, 0x2, R91 ;  /* 0x00000002a0417824 */ /* 0x040fe200078e025b */
[-C--:B------:R-:W-:Y:S02]  /*d330*/  LEA.HI.X.SX32 R23, R43, R167.reuse, 0x1, P1 ;  /* 0x000000a72b177211 */ /* 0x080fe400008f0eff */
[-C--:B--2---:R-:W-:Y:S01]  /*d340*/  IADD3 R8, P1, PT, R67, R166.reuse, RZ ;  /* 0x000000a643087210 */ /* 0x084fe20007f3e0ff */
[C---:B------:R-:W-:Y:S01]  /*d350*/  IMAD R93, R160.reuse, 0x2, R65 ;  /* 0x00000002a05d7824 */ /* 0x040fe200078e0241 */
[----:B------:R-:W-:Y:S02]  /*d360*/  PRMT R11, R11, 0x7770, RZ ;  /* 0x000077700b0b7816 */ /* 0x000fe400000000ff */
[-C--:B------:R-:W-:Y:S01]  /*d370*/  LEA.HI.X.SX32 R9, R67, R167.reuse, 0x1, P1 ;  /* 0x000000a743097211 */ /* 0x080fe200008f0eff */
[C---:B------:R-:W-:Y:S01]  /*d380*/  IMAD R95, R160.reuse, 0x2, R93 ;  /* 0x00000002a05f7824 */ /* 0x040fe200078e025d */
[-C--:B------:R-:W-:Y:S01]  /*d390*/  IADD3 R20, P2, PT, R41, R166.reuse, RZ ;  /* 0x000000a629147210 */ /* 0x080fe20007f5e0ff */
[----:B------:R0:W-:Y:S01]  /*d3a0*/  STG.E.U8 desc[UR8][R14.64], R11 ;  /* 0x0000000b0e007986 */ /* 0x0001e2000c101108 */
[-C--:B------:R-:W-:Y:S01]  /*d3b0*/  IADD3 R10, P1, PT, R45, R166.reuse, RZ ;  /* 0x000000a62d0a7210 */ /* 0x080fe20007f3e0ff */
[----:B------:R-:W-:Y:S01]  /*d3c0*/  IMAD R97, R160, 0x2, R95 ;  /* 0x00000002a0617824 */ /* 0x000fe200078e025f */
[-C--:B------:R-:W-:Y:S01]  /*d3d0*/  LEA.HI.X.SX32 R21, R41, R167.reuse, 0x1, P2 ;  /* 0x000000a729157211 */ /* 0x080fe200010f0eff */
[----:B------:R2:W-:Y:S01]  /*d3e0*/  STG.E.U8 desc[UR8][R18.64], R12 ;  /* 0x0000000c12007986 */ /* 0x0005e2000c101108 */
[----:B------:R-:W-:Y:S01]  /*d3f0*/  PRMT R215, R204, 0x7773, RZ ;  /* 0x00007773ccd77816 */ /* 0x000fe200000000ff */
[----:B------:R-:W-:Y:S01]  /*d400*/  IMAD R99, R160, 0x2, R97 ;  /* 0x00000002a0637824 */ /* 0x000fe200078e0261 */
[C---:B------:R-:W-:Y:S01]  /*d410*/  PRMT R217, R204.reuse, 0x7772, RZ ;  /* 0x00007772ccd97816 */ /* 0x040fe200000000ff */
[----:B------:R3:W-:Y:S01]  /*d420*/  STG.E.U8 desc[UR8][R20.64], R17 ;  /* 0x0000001114007986 */ /* 0x0007e2000c101108 */
[----:B------:R-:W-:Y:S01]  /*d430*/  PRMT R219, R204, 0x7771, RZ ;  /* 0x00007771ccdb7816 */ /* 0x000fe200000000ff */
[----:B------:R-:W-:Y:S01]  /*d440*/  IMAD R101, R160, 0x2, R99 ;  /* 0x00000002a0657824 */ /* 0x000fe200078e0263 */
[----:B------:R-:W-:Y:S01]  /*d450*/  PRMT R221, R204, 0x7770, RZ ;  /* 0x00007770ccdd7816 */ /* 0x000fe200000000ff */
[----:B------:R4:W-:Y:S01]  /*d460*/  STG.E.U8 desc[UR8][R22.64], R16 ;  /* 0x0000001016007986 */ /* 0x0009e2000c101108 */
[----:B0-----:R-:W-:Y:S01]  /*d470*/  IADD3 R14, P3, PT, R69, R166, RZ ;  /* 0x000000a6450e7210 */ /* 0x001fe20007f7e0ff */
[----:B------:R-:W-:Y:S01]  /*d480*/  IMAD R67, R160, 0x2, R101 ;  /* 0x00000002a0437824 */ /* 0x000fe200078e0265 */
[----:B------:R-:W-:-:S02]  /*d490*/  LEA.HI.X.SX32 R11, R45, R167, 0x1, P1 ;  /* 0x000000a72d0b7211 */ /* 0x000fc400008f0eff */
[-C--:B--2---:R-:W-:Y:S01]  /*d4a0*/  IADD3 R12, P2, PT, R57, R166.reuse, RZ ;  /* 0x000000a6390c7210 */ /* 0x084fe20007f5e0ff */
[C---:B------:R-:W-:Y:S01]  /*d4b0*/  IMAD R103, R160.reuse, 0x2, R67 ;  /* 0x00000002a0677824 */ /* 0x040fe200078e0243 */
[-C--:B------:R-:W-:Y:S02]  /*d4c0*/  LEA.HI.X.SX32 R15, R69, R167.reuse, 0x1, P3 ;  /* 0x000000a7450f7211 */ /* 0x080fe400018f0eff */
[-C--:B---3--:R-:W-:Y:S01]  /*d4d0*/  IADD3 R20, P3, PT, R49, R166.reuse, RZ ;  /* 0x000000a631147210 */ /* 0x088fe20007f7e0ff */
[C---:B------:R-:W-:Y:S01]  /*d4e0*/  IMAD R105, R160.reuse, 0x2, R103 ;  /* 0x00000002a0697824 */ /* 0x040fe200078e0267 */
[-C--:B------:R-:W-:Y:S02]  /*d4f0*/  LEA.HI.X.SX32 R13, R57, R167.reuse, 0x1, P2 ;  /* 0x000000a7390d7211 */ /* 0x080fe400010f0eff */
[----:B------:R-:W-:Y:S01]  /*d500*/  IADD3 R18, P2, PT, R47, R166, RZ ;  /* 0x000000a62f127210 */ /* 0x000fe20007f5e0ff */
[----:B------:R-:W-:Y:S01]  /*d510*/  IMAD R107, R160, 0x2, R105 ;  /* 0x00000002a06b7824 */ /* 0x000fe200078e0269 */
[----:B------:R-:W-:-:S02]  /*d520*/  LEA.HI.X.SX32 R21, R49, R167, 0x1, P3 ;  /* 0x000000a731157211 */ /* 0x000fc400018f0eff */
[-C--:B------:R-:W-:Y:S01]  /*d530*/  IADD3 R26, P3, PT, R27, R166.reuse, RZ ;  /* 0x000000a61b1a7210 */ /* 0x080fe20007f7e0ff */
[C---:B------:R-:W-:Y:S01]  /*d540*/  IMAD R109, R160.reuse, 0x2, R107 ;  /* 0x00000002a06d7824 */ /* 0x040fe200078e026b */
[-C--:B----4-:R-:W-:Y:S02]  /*d550*/  IADD3 R16, P1, PT, R71, R166.reuse, RZ ;  /* 0x000000a647107210 */ /* 0x090fe40007f3e0ff */
[-C--:B------:R-:W-:Y:S01]  /*d560*/  LEA.HI.X.SX32 R19, R47, R167.reuse, 0x1, P2 ;  /* 0x000000a72f137211 */ /* 0x080fe200010f0eff */
[C---:B------:R-:W-:Y:S01]  /*d570*/  IMAD R111, R160.reuse, 0x2, R109 ;  /* 0x00000002a06f7824 */ /* 0x040fe200078e026d */
[----:B------:R-:W-:Y:S02]  /*d580*/  IADD3 R24, P2, PT, R73, R166, RZ ;  /* 0x000000a649187210 */ /* 0x000fe40007f5e0ff */
[-C--:B------:R-:W-:Y:S01]  /*d590*/  LEA.HI.X.SX32 R27, R27, R167.reuse, 0x1, P3 ;  /* 0x000000a71b1b7211 */ /* 0x080fe200018f0eff */
[----:B------:R-:W-:Y:S01]  /*d5a0*/  IMAD R113, R160, 0x2, R111 ;  /* 0x00000002a0717824 */ /* 0x000fe200078e026f */
[----:B------:R-:W-:-:S02]  /*d5b0*/  LEA.HI.X.SX32 R17, R71, R167, 0x1, P1 ;  /* 0x000000a747117211 */ /* 0x000fc400008f0eff */
[-C--:B------:R-:W-:Y:S01]  /*d5c0*/  IADD3 R32, P3, PT, R77, R166.reuse, RZ ;  /* 0x000000a64d207210 */ /* 0x080fe20007f7e0ff */
[C---:B------:R-:W-:Y:S01]  /*d5d0*/  IMAD R115, R160.reuse, 0x2, R113 ;  /* 0x00000002a0737824 */ /* 0x040fe200078e0271 */
[-C--:B------:R-:W-:Y:S02]  /*d5e0*/  IADD3 R22, P1, PT, R59, R166.reuse, RZ ;  /* 0x000000a63b167210 */ /* 0x080fe40007f3e0ff */
        /* <DEDUP_REMOVED lines=46> */
[----:B------:R-:W-:Y:S01]  /*d8d0*/  IMAD R147, R160, 0x2, R145 ;  /* 0x00000002a0937824 */ /* 0x000fe200078e0291 */
[----:B------:R-:W-:Y:S02]  /*d8e0*/  IADD3 R60, P2, PT, R97, R166, RZ ;  /* 0x000000a6613c7210 */ /* 0x000fe40007f5e0ff */
[-C--:B------:R-:W-:Y:S02]  /*d8f0*/  LEA.HI.X.SX32 R63, R99, R167.reuse, 0x1, P3 ;  /* 0x000000a7633f7211 */ /* 0x080fe400018f0eff */
[----:B------:R-:W-:-:S02]  /*d900*/  LEA.HI.X.SX32 R53, R91, R167, 0x1, P1 ;  /* 0x000000a75b357211 */ /* 0x000fc400008f0eff */
[-C--:B------:R-:W-:Y:S02]  /*d910*/  IADD3 R68, P3, PT, R103, R166.reuse, RZ ;  /* 0x000000a667447210 */ /* 0x080fe40007f7e0ff */
[-C--:B------:R-:W-:Y:S02]  /*d920*/  IADD3 R58, P1, PT, R95, R166.reuse, RZ ;  /* 0x000000a65f3a7210 */ /* 0x080fe40007f3e0ff */
[-C--:B------:R-:W-:Y:S02]  /*d930*/  LEA.HI.X.SX32 R61, R97, R167.reuse, 0x1, P2 ;  /* 0x000000a7613d7211 */ /* 0x080fe400010f0eff */
        /* <DEDUP_REMOVED lines=13> */
[-C--:B------:R-:W-:Y:S01]  /*da10*/  LEA.HI.X.SX32 R81, R115, R167.reuse, 0x1, P3 ;  /* 0x000000a773517211 */ /* 0x080fe200018f0eff */
[----:B------:R-:W-:Y:S01]  /*da20*/  IMAD R115, R160, 0x2, R147 ;  /* 0x00000002a0737824 */ /* 0x000fe200078e0293 */
[----:B------:R-:W-:-:S02]  /*da30*/  LEA.HI.X.SX32 R71, R105, R167, 0x1, P1 ;  /* 0x000000a769477211 */ /* 0x000fc400008f0eff */
[-C--:B------:R-:W-:Y:S01]  /*da40*/  IADD3 R76, P1, PT, R111, R166.reuse, RZ ;  /* 0x000000a66f4c7210 */ /* 0x080fe20007f3e0ff */
[----:B------:R-:W-:Y:S01]  /*da50*/  IMAD R149, R160, 0x2, R115 ;  /* 0x00000002a0957824 */ /* 0x000fe200078e0273 */
[-C--:B------:R-:W-:Y:S02]  /*da60*/  LEA.HI.X.SX32 R79, R113, R167.reuse, 0x1, P2 ;  /* 0x000000a7714f7211 */ /* 0x080fe400010f0eff */
[-C--:B------:R-:W-:Y:S02]  /*da70*/  IADD3 R84, P2, PT, R119, R166.reuse, RZ ;  /* 0x000000a677547210 */ /* 0x080fe40007f5e0ff */
[----:B------:R-:W-:Y:S02]  /*da80*/  LEA.HI.X.SX32 R77, R111, R167, 0x1, P1 ;  /* 0x000000a76f4d7211 */ /* 0x000fe400008f0eff */
[-C--:B------:R-:W-:Y:S02]  /*da90*/  IADD3 R82, P1, PT, R117, R166.reuse, RZ ;  /* 0x000000a675527210 */ /* 0x080fe40007f3e0ff */
[----:B------:R-:W-:-:S02]  /*daa0*/  IADD3 R86, P3, PT, R121, R166, RZ ;  /* 0x000000a679567210 */ /* 0x000fc40007f7e0ff */
[-C--:B------:R-:W-:Y:S01]  /*dab0*/  LEA.HI.X.SX32 R85, R119, R167.reuse, 0x1, P2 ;  /* 0x000000a777557211 */ /* 0x080fe200010f0eff */
[C---:B------:R-:W-:Y:S01]  /*dac0*/  IMAD R119, R160.reuse, 0x2, R149 ;  /* 0x00000002a0777824 */ /* 0x040fe200078e0295 */
[-C--:B------:R-:W-:Y:S02]  /*dad0*/  LEA.HI.X.SX32 R83, R117, R167.reuse, 0x1, P1 ;  /* 0x000000a775537211 */ /* 0x080fe400008f0eff */
[-C--:B------:R-:W-:Y:S01]  /*dae0*/  LEA.HI.X.SX32 R87, R121, R167.reuse, 0x1, P3 ;  /* 0x000000a779577211 */ /* 0x080fe200018f0eff */
[C---:B------:R-:W-:Y:S01]  /*daf0*/  IMAD R121, R160.reuse, 0x2, R119 ;  /* 0x00000002a0797824 */ /* 0x040fe200078e0277 */
[-C--:B------:R-:W-:Y:S02]  /*db00*/  IADD3 R88, P1, PT, R123, R166.reuse, RZ ;  /* 0x000000a67b587210 */ /* 0x080fe40007f3e0ff */
[-C--:B------:R-:W-:Y:S02]  /*db10*/  IADD3 R90, P2, PT, R125, R166.reuse, RZ ;  /* 0x000000a67d5a7210 */ /* 0x080fe40007f5e0ff */
[----:B------:R-:W-:Y:S01]  /*db20*/  LEA.HI.X.SX32 R89, R123, R167, 0x1, P1 ;  /* 0x000000a77b597211 */ /* 0x000fe200008f0eff */
[----:B------:R-:W-:Y:S01]  /*db30*/  IMAD R123, R160, 0x2, R121 ;  /* 0x00000002a07b7824 */ /* 0x000fe200078e0279 */
[----:B------:R-:W-:-:S02]  /*db40*/  IADD3 R92, P3, PT, R127, R166, RZ ;  /* 0x000000a67f5c7210 */ /* 0x000fc40007f7e0ff */
[-C--:B------:R-:W-:Y:S01]  /*db50*/  LEA.HI.X.SX32 R91, R125, R167.reuse, 0x1, P2 ;  /* 0x000000a77d5b7211 */ /* 0x080fe200010f0eff */
[C---:B------:R-:W-:Y:S01]  /*db60*/  IMAD R125, R160.reuse, 0x2, R123 ;  /* 0x00000002a07d7824 */ /* 0x040fe200078e027b */
[-C--:B------:R-:W-:Y:S02]  /*db70*/  LEA.HI.X.SX32 R93, R127, R167.reuse, 0x1, P3 ;  /* 0x000000a77f5d7211 */ /* 0x080fe400018f0eff */
[-C--:B------:R-:W-:Y:S01]  /*db80*/  IADD3 R94, P1, PT, R129, R166.reuse, RZ ;  /* 0x000000a6815e7210 */ /* 0x080fe20007f3e0ff */
[C---:B------:R-:W-:Y:S01]  /*db90*/  IMAD R127, R160.reuse, 0x2, R125 ;  /* 0x00000002a07f7824 */ /* 0x040fe200078e027d */
        /* <DEDUP_REMOVED lines=36> */
[-C--:B------:R-:W-:Y:S02]  /*dde0*/  IADD3 R120, P2, PT, R121, R166.reuse, RZ ;  /* 0x000000a679787210 */ /* 0x080fe40007f5e0ff */
[----:B------:R-:W-:Y:S01]  /*ddf0*/  IADD3 R122, P3, PT, R123, R166, RZ ;  /* 0x000000a67b7a7210 */ /* 0x000fe20007f7e0ff */
[----:B------:R-:W-:Y:S01]  /*de00*/  IMAD R153, R160, 0x2, R151 ;  /* 0x00000002a0997824 */ /* 0x000fe200078e0297 */
[----:B------:R-:W-:-:S02]  /*de10*/  LEA.HI.X.SX32 R119, R119, R167, 0x1, P1 ;  /* 0x000000a777777211 */ /* 0x000fc400008f0eff */
[-C--:B------:R-:W-:Y:S01]  /*de20*/  LEA.HI.X.SX32 R121, R121, R167.reuse, 0x1, P2 ;  /* 0x000000a779797211 */ /* 0x080fe200010f0eff */
[C---:B------:R-:W-:Y:S01]  /*de30*/  IMAD R155, R160.reuse, 0x2, R153 ;  /* 0x00000002a09b7824 */ /* 0x040fe200078e0299 */
[-C--:B------:R-:W-:Y:S02]  /*de40*/  LEA.HI.X.SX32 R123, R123, R167.reuse, 0x1, P3 ;  /* 0x000000a77b7b7211 */ /* 0x080fe400018f0eff */
[-C--:B------:R-:W-:Y:S01]  /*de50*/  IADD3 R124, P1, PT, R125, R166.reuse, RZ ;  /* 0x000000a67d7c7210 */ /* 0x080fe20007f3e0ff */
        /* <DEDUP_REMOVED lines=15> */
[----:B------:R-:W-:Y:S01]  /*df50*/  IMAD R182, R160, 0x2, R165 ;  /* 0x00000002a0b67824 */ /* 0x000fe200078e02a5 */
[-C--:B------:R-:W-:Y:S02]  /*df60*/  LEA.HI.X.SX32 R135, R135, R167.reuse, 0x1, P3 ;  /* 0x000000a787877211 */ /* 0x080fe400018f0eff */
[-C--:B------:R-:W-:Y:S02]  /*df70*/  IADD3 R136, P1, PT, R137, R166.reuse, RZ ;  /* 0x000000a689887210 */ /* 0x080fe40007f3e0ff */
[-C--:B------:R-:W-:Y:S02]  /*df80*/  IADD3 R138, P2, PT, R139, R166.reuse, RZ ;  /* 0x000000a68b8a7210 */ /* 0x080fe40007f5e0ff */
[----:B------:R-:W-:Y:S02]  /*df90*/  IADD3 R140, P3, PT, R141, R166, RZ ;  /* 0x000000a68d8c7210 */ /* 0x000fe40007f7e0ff */
[----:B------:R-:W-:-:S02]  /*dfa0*/  LEA.HI.X.SX32 R137, R137, R167, 0x1, P1 ;  /* 0x000000a789897211 */ /* 0x000fc400008f0eff */
[-C--:B------:R-:W-:Y:S02]  /*dfb0*/  LEA.HI.X.SX32 R139, R139, R167.reuse, 0x1, P2 ;  /* 0x000000a78b8b7211 */ /* 0x080fe400010f0eff */
        /* <DEDUP_REMOVED lines=12> */
[----:B------:R-:W-:Y:S02]  /*e080*/  LEA.HI.X.SX32 R153, R153, R167, 0x1, P3 ;  /* 0x000000a799997211 */ /* 0x000fe400018f0eff */
[-C--:B------:R-:W-:Y:S02]  /*e090*/  IADD3 R154, P1, PT, R155, R166.reuse, RZ ;  /* 0x000000a69b9a7210 */ /* 0x080fe40007f3e0ff */
[-C--:B------:R-:W-:Y:S02]  /*e0a0*/  IADD3 R156, P2, PT, R157, R166.reuse, RZ ;  /* 0x000000a69d9c7210 */ /* 0x080fe40007f5e0ff */
[----:B------:R-:W-:Y:S02]  /*e0b0*/  IADD3 R158, P3, PT, R159, R166, RZ ;  /* 0x000000a69f9e7210 */ /* 0x000fe40007f7e0ff */
[----:B-1----:R-:W-:-:S02]  /*e0c0*/  PRMT R204, R4, 0x7770, RZ ;  /* 0x0000777004cc7816 */ /* 0x002fc400000000ff */
[----:B------:R-:W-:Y:S02]  /*e0d0*/  PRMT R202, R4, 0x7771, RZ ;  /* 0x0000777104ca7816 */ /* 0x000fe400000000ff */
[C---:B------:R-:W-:Y:S01]  /*e0e0*/  PRMT R195, R198.reuse, 0x7773, RZ ;  /* 0x00007773c6c37816 */ /* 0x040fe200000000ff */
[----:B------:R-:W-:Y:S01]  /*e0f0*/  STG.E.U8 desc[UR8][R8.64], R204 ;  /* 0x000000cc08007986 */ /* 0x000fe2000c101108 */
[C---:B------:R-:W-:Y:S02]  /*e100*/  PRMT R193, R198.reuse, 0x7772, RZ ;  /* 0x00007772c6c17816 */ /* 0x040fe400000000ff */
[C---:B------:R-:W-:Y:S01]  /*e110*/  PRMT R187, R198.reuse, 0x7771, RZ ;  /* 0x00007771c6bb7816 */ /* 0x040fe200000000ff */
[----:B------:R-:W-:Y:S01]  /*e120*/  STG.E.U8 desc[UR8][R10.64], R202 ;  /* 0x000000ca0a007986 */ /* 0x000fe2000c101108 */
[----:B------:R-:W-:Y:S02]  /*e130*/  PRMT R191, R198, 0x7770, RZ ;  /* 0x00007770c6bf7816 */ /* 0x000fe400000000ff */
[----:B------:R-:W-:-:S02]  /*e140*/  PRMT R200, R4, 0x7772, RZ ;  /* 0x0000777204c87816 */ /* 0x000fc400000000ff */
[C---:B------:R-:W-:Y:S02]  /*e150*/  PRMT R169, R196.reuse, 0x7773, RZ ;  /* 0x00007773c4a97816 */ /* 0x040fe400000000ff */
[C---:B------:R-:W-:Y:S01]  /*e160*/  PRMT R173, R196.reuse, 0x7772, RZ ;  /* 0x00007772c4ad7816 */ /* 0x040fe200000000ff */
[----:B------:R-:W-:Y:S01]  /*e170*/  STG.E.U8 desc[UR8][R12.64], R200 ;  /* 0x000000c80c007986 */ /* 0x000fe2000c101108 */
[C---:B------:R-:W-:Y:S02]  /*e180*/  PRMT R171, R196.reuse, 0x7771, RZ ;  /* 0x00007771c4ab7816 */ /* 0x040fe400000000ff */
[----:B------:R-:W-:Y:S02]  /*e190*/  PRMT R175, R196, 0x7770, RZ ;  /* 0x00007770c4af7816 */ /* 0x000fe400000000ff */
[-C--:B------:R-:W-:Y:S02]  /*e1a0*/  LEA.HI.X.SX32 R155, R155, R167.reuse, 0x1, P1 ;  /* 0x000000a79b9b7211 */ /* 0x080fe400008f0eff */
[----:B------:R-:W-:-:S02]  /*e1b0*/  LEA.HI.X.SX32 R157, R157, R167, 0x1, P2 ;  /* 0x000000a79d9d7211 */ /* 0x000fc400010f0eff */
[----:B------:R-:W-:Y:S02]  /*e1c0*/  LEA.HI.X.SX32 R159, R159, R167, 0x1, P3 ;  /* 0x000000a79f9f7211 */ /* 0x000fe400018f0eff */
[----:B------:R-:W-:Y:S02]  /*e1d0*/  PRMT R198, R4, 0x7773, RZ ;  /* 0x0000777304c67816 */ /* 0x000fe400000000ff */
[-C--:B------:R-:W-:Y:S02]  /*e1e0*/  IADD3 R160, P1, PT, R161, R166.reuse, RZ ;  /* 0x000000a6a1a07210 */ /* 0x080fe40007f3e0ff */
[-C--:B------:R-:W-:Y:S01]  /*e1f0*/  IADD3 R162, P2, PT, R163, R166.reuse, RZ ;  /* 0x000000a6a3a27210 */ /* 0x080fe20007f5e0ff */
[----:B------:R-:W-:Y:S01]  /*e200*/  STG.E.U8 desc[UR8][R14.64], R198 ;  /* 0x000000c60e007986 */ /* 0x000fe2000c101108 */
[----:B------:R-:W-:Y:S02]  /*e210*/  IADD3 R164, P3, PT, R165, R166, RZ ;  /* 0x000000a6a5a47210 */ /* 0x000fe40007f7e0ff */
[----:B------:R-:W-:-:S02]  /*e220*/  PRMT R196, R5, 0x7770, RZ ;  /* 0x0000777005c47816 */ /* 0x000fc400000000ff */
[----:B------:R-:W-:Y:S02]  /*e230*/  IADD3 R166, P4, PT, R182, R166, RZ ;  /* 0x000000a6b6a67210 */ /* 0x000fe40007f9e0ff */
[C---:B------:R-:W-:Y:S01]  /*e240*/  PRMT R194, R5.reuse, 0x7771, RZ ;  /* 0x0000777105c27816 */ /* 0x040fe200000000ff */
[----:B------:R-:W-:Y:S01]  /*e250*/  STG.E.U8 desc[UR8][R16.64], R196 ;  /* 0x000000c410007986 */ /* 0x000fe2000c101108 */
[C---:B------:R-:W-:Y:S02]  /*e260*/  PRMT R192, R5.reuse, 0x7772, RZ ;  /* 0x0000777205c07816 */ /* 0x040fe400000000ff */
[----:B------:R-:W-:Y:S01]  /*e270*/  PRMT R190, R5, 0x7773, RZ ;  /* 0x0000777305be7816 */ /* 0x000fe200000000ff */
[----:B------:R-:W-:Y:S01]  /*e280*/  STG.E.U8 desc[UR8][R18.64], R194 ;  /* 0x000000c212007986 */ /* 0x000fe2000c101108 */
[-C--:B------:R-:W-:Y:S02]  /*e290*/  LEA.HI.X.SX32 R161, R161, R167.reuse, 0x1, P1 ;  /* 0x000000a7a1a17211 */ /* 0x080fe400008f0eff */
[-C--:B------:R-:W-:Y:S01]  /*e2a0*/  LEA.HI.X.SX32 R163, R163, R167.reuse, 0x1, P2 ;  /* 0x000000a7a3a37211 */ /* 0x080fe200010f0eff */
[----:B------:R-:W-:Y:S01]  /*e2b0*/  STG.E.U8 desc[UR8][R20.64], R192 ;  /* 0x000000c014007986 */ /* 0x000fe2000c101108 */
[----:B------:R-:W-:-:S02]  /*e2c0*/  LEA.HI.X.SX32 R165, R165, R167, 0x1, P3 ;  /* 0x000000a7a5a57211 */ /* 0x000fc400018f0eff */
[----:B------:R-:W-:Y:S01]  /*e2d0*/  PRMT R188, R6, 0x7770, RZ ;  /* 0x0000777006bc7816 */ /* 0x000fe200000000ff */
[----:B------:R-:W-:Y:S01]  /*e2e0*/  STG.E.U8 desc[UR8][R22.64], R190 ;  /* 0x000000be16007986 */ /* 0x000fe2000c101108 */
[----:B------:R-:W-:Y:S02]  /*e2f0*/  LEA.HI.X.SX32 R167, R182, R167, 0x1, P4 ;  /* 0x000000a7b6a77211 */ /* 0x000fe400020f0eff */
[C---:B------:R-:W-:Y:S01]  /*e300*/  PRMT R186, R6.reuse, 0x7771, RZ ;  /* 0x0000777106ba7816 */ /* 0x040fe200000000ff */
[----:B------:R-:W-:Y:S01]  /*e310*/  STG.E.U8 desc[UR8][R24.64], R188 ;  /* 0x000000bc18007986 */ /* 0x000fe2000c101108 */
[C---:B------:R-:W-:Y:S02]  /*e320*/  PRMT R182, R6.reuse, 0x7773, RZ ;  /* 0x0000777306b67816 */ /* 0x040fe400000000ff */
[----:B------:R-:W-:Y:S01]  /*e330*/  PRMT R184, R6, 0x7772, RZ ;  /* 0x0000777206b87816 */ /* 0x000fe200000000ff */
[----:B------:R-:W-:Y:S01]  /*e340*/  STG.E.U8 desc[UR8][R26.64], R186 ;  /* 0x000000ba1a007986 */ /* 0x000fe2000c101108 */
[----:B------:R-:W-:-:S02]  /*e350*/  PRMT R5, R7, 0x7773, RZ ;  /* 0x0000777307057816 */ /* 0x000fc400000000ff */
[C---:B------:R-:W-:Y:S01]  /*e360*/  PRMT R4, R7.reuse, 0x7772, RZ ;  /* 0x0000777207047816 */ /* 0x040fe200000000ff */
[----:B------:R-:W-:Y:S01]  /*e370*/  STG.E.U8 desc[UR8][R28.64], R184 ;  /* 0x000000b81c007986 */ /* 0x000fe2000c101108 */
[C---:B------:R-:W-:Y:S02]  /*e380*/  PRMT R6, R7.reuse, 0x7771, RZ ;  /* 0x0000777107067816 */ /* 0x040fe400000000ff */
[----:B------:R-:W-:Y:S01]  /*e390*/  PRMT R7, R7, 0x7770, RZ ;  /* 0x0000777007077816 */ /* 0x000fe200000000ff */
[----:B------:R-:W-:Y:S01]  /*e3a0*/  STG.E.U8 desc[UR8][R30.64], R182 ;  /* 0x000000b61e007986 */ /* 0x000fe2000c101108 */
[C---:B------:R-:W-:Y:S02]  /*e3b0*/  PRMT R189, R197.reuse, 0x7770, RZ ;  /* 0x00007770c5bd7816 */ /* 0x040fe400000000ff */
[C---:B------:R-:W-:Y:S01]  /*e3c0*/  PRMT R179, R197.reuse, 0x7771, RZ ;  /* 0x00007771c5b37816 */ /* 0x040fe200000000ff */
[----:B------:R-:W-:Y:S01]  /*e3d0*/  STG.E.U8 desc[UR8][R32.64], R7 ;  /* 0x0000000720007986 */ /* 0x000fe2000c101108 */
[----:B------:R-:W-:-:S02]  /*e3e0*/  PRMT R177, R197, 0x7772, RZ ;  /* 0x00007772c5b17816 */ /* 0x000fc400000000ff */
[----:B------:R-:W-:Y:S01]  /*e3f0*/  PRMT R181, R197, 0x7773, RZ ;  /* 0x00007773c5b57816 */ /* 0x000fe200000000ff */
[----:B------:R-:W-:Y:S01]  /*e400*/  STG.E.U8 desc[UR8][R34.64], R6 ;  /* 0x0000000622007986 */ /* 0x000fe2000c101108 */
[C---:B------:R-:W-:Y:S02]  /*e410*/  PRMT R197, R199.reuse, 0x7773, RZ ;  /* 0x00007773c7c57816 */ /* 0x040fe400000000ff */
        /* <DEDUP_REMOVED lines=19> */
[----:B------:R-:W0:Y:S01]  /*e550*/  LDS.128 R4, [R168+0x1000] ;  /* 0x00100000a8047984 */ /* 0x000e220000000c00 */
[C---:B------:R-:W-:Y:S02]  /*e560*/  PRMT R201, R207.reuse, 0x7771, RZ ;  /* 0x00007771cfc97816 */ /* 0x040fe400000000ff */
[----:B------:R-:W-:Y:S01]  /*e570*/  PRMT R207, R207, 0x7770, RZ ;  /* 0x00007770cfcf7816 */ /* 0x000fe200000000ff */
[----:B------:R-:W-:Y:S04]  /*e580*/  STG.E.U8 desc[UR8][R48.64], R189 ;  /* 0x000000bd30007986 */ /* 0x000fe8000c101108 */
        /* <DEDUP_REMOVED lines=8> */
[----:B------:R-:W-:Y:S01]  /*e610*/  STG.E.U8 desc[UR8][R66.64], R183 ;  /* 0x000000b742007986 */ /* 0x000fe2000c101108 */
[----:B0-----:R-:W-:-:S02]  /*e620*/  PRMT R35, R4, 0x7770, RZ ;  /* 0x0000777004237816 */ /* 0x001fc400000000ff */
        /* <DEDUP_REMOVED lines=23> */
[----:B------:R-:W-:Y:S02]  /*e7a0*/  LOP3.LUT R4, R0, 0x1f0, RZ, 0xc0, !PT ;  /* 0x000001f000047812 */ /* 0x000fe400078ec0ff */
[----:B------:R-:W-:Y:S01]  /*e7b0*/  LOP3.LUT R0, R212, 0xff, RZ, 0xc0, !PT ;  /* 0x000000ffd4007812 */ /* 0x000fe200078ec0ff */
[----:B------:R-:W-:Y:S03]  /*e7c0*/  STG.E.U8 desc[UR8][R84.64], R211 ;  /* 0x000000d354007986 */ /* 0x000fe6000c101108 */
[----:B------:R-:W-:Y:S01]  /*e7d0*/  ISETP.GE.U32.AND P1, PT, R0, 0x80, PT ;  /* 0x000000800000780c */ /* 0x000fe20003f26070 */
[----:B------:R-:W-:Y:S01]  /*e7e0*/  STG.E.U8 desc[UR8][R86.64], R209 ;  /* 0x000000d156007986 */ /* 0x000fe2000c101108 */
[----:B------:R-:W-:-:S03]  /*e7f0*/  IMAD.HI R0, R208, 0x4, RZ ;  /* 0x00000004d0007827 */ /* 0x000fc600078e02ff */
        /* <DEDUP_REMOVED lines=36> */
[----:B------:R0:W-:Y:S04]  /*ea40*/  STG.E.U8 desc[UR8][R160.64], R7 ;  /* 0x00000007a0007986 */ /* 0x0001e8000c101108 */
[----:B------:R-:W-:Y:S04]  /*ea50*/  STG.E.U8 desc[UR8][R162.64], R11 ;  /* 0x0000000ba2007986 */ /* 0x000fe8000c101108 */
[----:B------:R-:W-:Y:S04]  /*ea60*/  STG.E.U8 desc[UR8][R164.64], R9 ;  /* 0x00000009a4007986 */ /* 0x000fe8000c101108 */
[----:B------:R1:W-:Y:S01]  /*ea70*/  STG.E.U8 desc[UR8][R166.64], R5 ;  /* 0x00000005a6007986 */ /* 0x0003e2000c101108 */
[----:B0-----:R-:W0:Y:S08]  /*ea80*/  LDC.64 R6, c[0x0][0x3a0] ;  /* 0x0000e800ff067b82 */ /* 0x001e300000000a00 */
[----:B------:R-:W-:Y:S01]  /*ea90*/  BAR.SYNC.DEFER_BLOCKING 0x0 ;  /* 0x0000000000007b1d */ /* 0x000fe20000010000 */
[----:B-1----:R-:W-:-:S05]  /*eaa0*/  IMAD.SHL.U32 R5, R208, 0x4, RZ ;  /* 0x00000004d0057824 */ /* 0x002fca00078e00ff */
[----:B------:R0:W-:Y:S02]  /*eab0*/  STSM.16.M88 [R2], R3 ;  /* 0x0000000302007844 */ /* 0x0001e40000000000 */
[----:B------:R-:W-:Y:S01]  /*eac0*/  BAR.SYNC.DEFER_BLOCKING 0x0 ;  /* 0x0000000000007b1d */ /* 0x000fe20000010000 */
[----:B0-----:R-:W-:-:S04]  /*ead0*/  IADD3 R2, P2, P3, R5, UR6, R6 ;  /* 0x0000000605027c10 */ /* 0x001fc8000fb5e006 */
[----:B------:R-:W-:Y:S01]  /*eae0*/  IADD3.X R3, PT, PT, R0, UR5, R7, P2, P3 ;  /* 0x0000000500037c10 */ /* 0x000fe200097e6407 */
[----:B------:R-:W0:Y:S04]  /*eaf0*/  LDSM.16.M88 R15, [R4+UR58] ;  /* 0x0000003a040f783b */ /* 0x000e280008000000 */
[----:B0-----:R0:W-:Y:S01]  /*eb00*/  @!P1 STG.E desc[UR8][R2.64], R15 ;  /* 0x0000000f02009986 */ /* 0x0011e2000c101908 */
[----:B------:R-:W-:Y:S06]  /*eb10*/  BAR.SYNC.DEFER_BLOCKING 0x0 ;  /* 0x0000000000007b1d */ /* 0x000fec0000010000 */
[----:B------:R-:W-:Y:S05]  /*eb20*/  @P0 BRA `(.L_x_19) ;  /* 0x0000000000a00947 */ /* 0x000fea0003800000 */
[----:B------:R-:W1:Y:S01]  /*eb30*/  S2UR UR5, SR_CgaCtaId ;  /* 0x00000000000579c3 */ /* 0x000e620000008800 */
[----:B------:R-:W-:Y:S01]  /*eb40*/  NOP ;  /* 0x0000000000007918 */ /* 0x000fe20000000000 */
[----:B------:R-:W-:Y:S01]  /*eb50*/  UMOV UR4, 0x50 ;  /* 0x0000005000047882 */ /* 0x000fe20000000000 */
[----:B------:R-:W-:Y:S02]  /*eb60*/  IMAD.U32 R0, RZ, RZ, UR59 ;  /* 0x0000003bff007e24 */ /* 0x000fe4000f8e00ff */
[----:B0-----:R-:W-:Y:S02]  /*eb70*/  IMAD.MOV.U32 R3, RZ, RZ, 0xffff ;  /* 0x0000ffffff037424 */ /* 0x001fe400078e00ff */
[----:B------:R-:W-:Y:S01]  /*eb80*/  IMAD.MOV.U32 R7, RZ, RZ, 0x1 ;  /* 0x00000001ff077424 */ /* 0x000fe200078e00ff */
[----:B------:R-:W-:-:S04]  /*eb90*/  LOP3.LUT R0, R0, 0xffff, RZ, 0xc0, !PT ;  /* 0x0000ffff00007812 */ /* 0x000fc800078ec0ff */
[----:B------:R-:W-:-:S05]  /*eba0*/  SHF.R.U32.HI R0, RZ, 0x5, R0 ;  /* 0x00000005ff007819 */ /* 0x000fca0000011600 */
[----:B------:R-:W-:Y:S01]  /*ebb0*/  VIADD R2, R0, 0x10 ;  /* 0x0000001000027836 */ /* 0x000fe20000000000 */
[----:B------:R-:W-:Y:S01]  /*ebc0*/  SHF.L.U32 R0, R3, R0, RZ ;  /* 0x0000000003007219 */ /* 0x000fe200000006ff */
[----:B-1----:R-:W-:-:S03]  /*ebd0*/  ULEA UR6, UR5, UR4, 0x18 ;  /* 0x0000000405067291 */ /* 0x002fc6000f8ec0ff */
[----:B------:R-:W-:-:S04]  /*ebe0*/  SHF.L.U32 R3, R7, R2, RZ ;  /* 0x0000000207037219 */ /* 0x000fc800000006ff */
[----:B------:R-:W-:Y:S02]  /*ebf0*/  LOP3.LUT R0, R3, R0, RZ, 0xfc, !PT ;  /* 0x0000000003007212 */ /* 0x000fe400078efcff */
[----:B------:R-:W0:Y:S02]  /*ec00*/  LDS R5, [UR6] ;  /* 0x00000006ff057984 */ /* 0x000e240008000800 */
[C---:B------:R-:W-:Y:S02]  /*ec10*/  LOP3.LUT R2, R0.reuse, 0xffff, RZ, 0xc0, !PT ;  /* 0x0000ffff00027812 */ /* 0x040fe400078ec0ff */
[----:B0-----:R-:W-:-:S04]  /*ec20*/  LOP3.LUT R3, R0, 0xffff, R5, 0x80, !PT ;  /* 0x0000ffff00037812 */ /* 0x001fc800078e8005 */
[----:B------:R-:W-:-:S13]  /*ec30*/  ISETP.NE.AND P0, PT, R3, R2, PT ;  /* 0x000000020300720c */ /* 0x000fda0003f05270 */
[----:B------:R-:W-:Y:S05]  /*ec40*/  @P0 BRA `(.L_x_20) ;  /* 0x0000000000500947 */ /* 0x000fea0003800000 */
[----:B------:R-:W-:Y:S02]  /*ec50*/  SHF.R.U32.HI R5, RZ, 0x10, R5 ;  /* 0x00000010ff057819 */ /* 0x000fe40000011605 */
[----:B------:R-:W-:-:S04]  /*ec60*/  SHF.R.U32.HI R2, RZ, 0x10, R0 ;  /* 0x00000010ff027819 */ /* 0x000fc80000011600 */
[----:B------:R-:W-:-:S04]  /*ec70*/  LOP3.LUT R5, R5, R2, RZ, 0xc0, !PT ;  /* 0x0000000205057212 */ /* 0x000fc800078ec0ff */
[----:B------:R-:W-:-:S13]  /*ec80*/  ISETP.NE.AND P0, PT, R5, R2, PT ;  /* 0x000000020500720c */ /* 0x000fda0003f05270 */
[----:B------:R-:W-:Y:S05]  /*ec90*/  @P0 BRA `(.L_x_21) ;  /* 0x0000000000300947 */ /* 0x000fea0003800000 */
[----:B------:R-:W-:Y:S01]  /*eca0*/  R2UR UR4, R0 ;  /* 0x00000000000472ca */ /* 0x000fe200000e0000 */
[----:B------:R-:W-:Y:S01]  /*ecb0*/  VOTEU.ANY UR5, UPT, PT ;  /* 0x0000000000057886 */ /* 0x000fe200038e0100 */
[----:B------:R-:W0:Y:S01]  /*ecc0*/  S2R R0, SR_LANEID ;  /* 0x0000000000007919 */ /* 0x000e220000000000 */
[----:B------:R-:W-:-:S10]  /*ecd0*/  UFLO.U32 UR5, UR5 ;  /* 0x00000005000572bd */ /* 0x000fd400080e0000 */
[----:B------:R-:W-:-:S06]  /*ece0*/  ULOP3.LUT UR4, URZ, UR4, URZ, 0x33, !UPT ;  /* 0x00000004ff047292 */ /* 0x000fcc000f8e33ff */
[----:B------:R-:W-:-:S04]  /*ecf0*/  IMAD.U32 R2, RZ, RZ, UR4 ;  /* 0x00000004ff027e24 */ /* 0x000fc8000f8e00ff */
[----:B------:R-:W1:Y:S02]  /*ed00*/  REDUX UR7, R2 ;  /* 0x00000000020773c4 */ /* 0x000e640000000000 */
[----:B------:R2:W-:Y:S01]  /*ed10*/  UTCATOMSWS.AND URZ, UR4 ;  /* 0x0000000400ff79e3 */ /* 0x0005e20008000000 */
[----:B0-----:R-:W-:Y:S01]  /*ed20*/  ISETP.EQ.U32.AND P0, PT, R0, UR5, PT ;  /* 0x0000000500007c0c */ /* 0x001fe2000bf02070 */
[----:B-1----:R-:W-:-:S12]  /*ed30*/  IMAD.U32 R0, RZ, RZ, UR7 ;  /* 0x00000007ff007e24 */ /* 0x002fd8000f8e00ff */
[----:B------:R2:W-:Y:S01]  /*ed40*/  @P0 ATOMS.AND RZ, [UR6], R0 ;  /* 0x00000000ffff098c */ /* 0x0005e2000a800006 */
[----:B------:R-:W-:Y:S05]  /*ed50*/  BRA `(.L_x_19) ;  /* 0x0000000000147947 */ /* 0x000fea0003800000 */
.L_x_21:
[----:B------:R-:W-:-:S07]  /*ed60*/  MOV R2, 0xed80 ;  /* 0x0000ed8000027802 */ /* 0x000fce0000000f00 */
[----:B------:R-:W-:Y:S05]  /*ed70*/  CALL.REL.NOINC `($__internal_0_$__cuda_sm10x_tcgen05_guardrail_trap_col_being_dealloced_not_returned_by_alloc) ;  /* 0x0000000000447944 */ /* 0x000fea0003c00000 */
[----:B------:R-:W-:Y:S05]  /*ed80*/  BRA `(.L_x_19) ;  /* 0x0000000000087947 */ /* 0x000fea0003800000 */
.L_x_20:
[----:B------:R-:W-:-:S07]  /*ed90*/  MOV R2, 0xedb0 ;  /* 0x0000edb000027802 */ /* 0x000fce0000000f00 */
[----:B------:R-:W-:Y:S05]  /*eda0*/  CALL.REL.NOINC `($__internal_2_$__cuda_sm10x_tcgen05_guardrail_trap_unallocated_columns_being_dealloced) ;  /* 0x0000000000507944 */ /* 0x000fea0003c00000 */
.L_x_19:
[----:B------:R-:W-:Y:S01]  /*edb0*/  NOP ;  /* 0x0000000000007918 */ /* 0x000fe20000000000 */
[----:B--2---:R-:W-:Y:S05]  /*edc0*/  EXIT ;  /* 0x000000000000794d */ /* 0x004fea0003800000 */
.L_x_8:
[----:B------:R-:W1:Y:S02]  /*edd0*/  SYNCS.PHASECHK.TRANS64.TRYWAIT P4, [UR58+0xa000], RZ ;  /* 0x00a000ffff0075a7 */ /* 0x000e64000808113a */
[----:B-1----:R-:W-:Y:S05]  /*ede0*/  @!P4 BRA `(.L_x_8) ;  /* 0xfffffffc00f8c947 */ /* 0x002fea000383ffff */
[----:B------:R-:W-:Y:S05]  /*edf0*/  BRA `(.L_x_7) ;  /* 0xffffff5400507947 */ /* 0x000fea000383ffff */
.L_x_13:
[----:B------:R-:W1:Y:S02]  /*ee00*/  SYNCS.PHASECHK.TRANS64.TRYWAIT P2, [UR58+0xf010], RZ ;  /* 0x00f010ffff0075a7 */ /* 0x000e64000804113a */
[----:B-1----:R-:W-:Y:S05]  /*ee10*/  @!P2 BRA `(.L_x_13) ;  /* 0xfffffffc00f8a947 */ /* 0x002fea000383ffff */
[----:B------:R-:W-:Y:S05]  /*ee20*/  BRA `(.L_x_22) ;  /* 0xffffff8400487947 */ /* 0x000fea000383ffff */
.L_x_14:
[----:B------:R-:W0:Y:S02]  /*ee30*/  SYNCS.PHASECHK.TRANS64.TRYWAIT P2, [UR61], R21 ;  /* 0x00000015ff0075a7 */ /* 0x000e24000804113d */
[----:B0-----:R-:W-:Y:S05]  /*ee40*/  @!P2 BRA `(.L_x_14) ;  /* 0xfffffffc00f8a947 */ /* 0x001fea000383ffff */
[----:B------:R-:W-:Y:S05]  /*ee50*/  BRA `(.L_x_23) ;  /* 0xffffff8800f47947 */ /* 0x000fea000383ffff */
.L_x_18:
[----:B------:R-:W0:Y:S02]  /*ee60*/  SYNCS.PHASECHK.TRANS64.TRYWAIT P2, [UR61], R0 ;  /* 0x00000000ff0075a7 */ /* 0x000e24000804113d */
[----:B0-----:R-:W-:Y:S05]  /*ee70*/  @!P2 BRA `(.L_x_18) ;  /* 0xfffffffc00f8a947 */ /* 0x001fea000383ffff */
[----:B------:R-:W-:Y:S05]  /*ee80*/  BRA `(.L_x_17) ;  /* 0xffffff9c00cc7947 */ /* 0x000fea000383ffff */
        .weak           $__internal_0_$__cuda_sm10x_tcgen05_guardrail_trap_col_being_dealloced_not_returned_by_alloc
        .type           $__internal_0_$__cuda_sm10x_tcgen05_guardrail_trap_col_being_dealloced_not_returned_by_alloc,@function
        .size           $__internal_0_$__cuda_sm10x_tcgen05_guardrail_trap_col_being_dealloced_not_returned_by_alloc,($__internal_1_$__cuda_sm10x_tcgen05_guardrail_trap_phase_invalid_during_alloc - $__internal_0_$__cuda_sm10x_tcgen05_guardrail_trap_col_being_dealloced_not_returned_by_alloc)
$__internal_0_$__cuda_sm10x_tcgen05_guardrail_trap_col_being_dealloced_not_returned_by_alloc:
[----:B------:R-:W-:Y:S05]  /*ee90*/  BPT.TRAP 0x1 ;  /* 0x000000040000795c */ /* 0x000fea0000300000 */
[----:B------:R-:W-:-:S04]  /*eea0*/  IMAD.MOV.U32 R3, RZ, RZ, 0x0 ;  /* 0x00000000ff037424 */ /* 0x000fc800078e00ff */
[----:B------:R-:W-:Y:S05]  /*eeb0*/  RET.REL.NODEC R2 `(attn_fwd) ;  /* 0xffffff1002507950 */ /* 0x000fea0003c3ffff */
        .weak           $__internal_1_$__cuda_sm10x_tcgen05_guardrail_trap_phase_invalid_during_alloc
        .type           $__internal_1_$__cuda_sm10x_tcgen05_guardrail_trap_phase_invalid_during_alloc,@function
        .size           $__internal_1_$__cuda_sm10x_tcgen05_guardrail_trap_phase_invalid_during_alloc,($__internal_2_$__cuda_sm10x_tcgen05_guardrail_trap_unallocated_columns_being_dealloced - $__internal_1_$__cuda_sm10x_tcgen05_guardrail_trap_phase_invalid_during_alloc)
$__internal_1_$__cuda_sm10x_tcgen05_guardrail_trap_phase_invalid_during_alloc:
[----:B------:R-:W-:Y:S05]  /*eec0*/  BPT.TRAP 0x1 ;  /* 0x000000040000795c */ /* 0x000fea0000300000 */
[----:B------:R-:W-:-:S04]  /*eed0*/  IMAD.MOV.U32 R3, RZ, RZ, 0x0 ;  /* 0x00000000ff037424 */ /* 0x000fc800078e00ff */
[----:B------:R-:W-:Y:S05]  /*eee0*/  RET.REL.NODEC R2 `(attn_fwd) ;  /* 0xffffff1002447950 */ /* 0x000fea0003c3ffff */
        .weak           $__internal_2_$__cuda_sm10x_tcgen05_guardrail_trap_unallocated_columns_being_dealloced
        .type           $__internal_2_$__cuda_sm10x_tcgen05_guardrail_trap_unallocated_columns_being_dealloced,@function
        .size           $__internal_2_$__cuda_sm10x_tcgen05_guardrail_trap_unallocated_columns_being_dealloced,(.L_x_27 - $__internal_2_$__cuda_sm10x_tcgen05_guardrail_trap_unallocated_columns_being_dealloced)
$__internal_2_$__cuda_sm10x_tcgen05_guardrail_trap_unallocated_columns_being_dealloced:
[----:B------:R-:W-:Y:S05]  /*eef0*/  BPT.TRAP 0x1 ;  /* 0x000000040000795c */ /* 0x000fea0000300000 */
[----:B------:R-:W-:-:S04]  /*ef00*/  IMAD.MOV.U32 R3, RZ, RZ, 0x0 ;  /* 0x00000000ff037424 */ /* 0x000fc800078e00ff */
[----:B------:R-:W-:Y:S05]  /*ef10*/  RET.REL.NODEC R2 `(attn_fwd) ;  /* 0xffffff1002387950 */ /* 0x000fea0003c3ffff */
.L_x_24:
[----:B------:R-:W-:-:S00]  /*ef20*/  BRA `(.L_x_24) ;  /* 0xfffffffc00fc7947 */ /* 0x000fc0000383ffff */
[----:B------:R-:W-:-:S00]  /*ef30*/  NOP ;  /* 0x0000000000007918 */ /* 0x000fc00000000000 */
        /* <DEDUP_REMOVED lines=12> */
.L_x_27:


//--------------------- .nv.global.init           --------------------------
	.section	.nv.global.init,"aw",@progbits
.nv.global.init:
	.type		_$_str,@object
	.size		_$_str,(.L_3 - _$_str)
_$_str:
        /*0000*/ 	.byte	0x5f, 0x5f, 0x43, 0x55, 0x44, 0x41, 0x5f, 0x46, 0x54, 0x5a, 0x00
.L_3:


//--------------------- .nv.shared.attn_fwd       --------------------------
	.section	.nv.shared.attn_fwd,"aw",@nobits
	.sectionflags	@""
	.align	16
	.zero		1024


//--------------------- .nv.shared.reserved.0     --------------------------
	.section	.nv.shared.reserved.0,"aw",@nobits
	.align	8
	.weak		__nv_reservedSMEM_offset_0_alias
	.size		__nv_reservedSMEM_offset_0_alias, 0, 64
	.other		__nv_reservedSMEM_offset_0_alias,@"STO_CUDA_RESERVED_SHARED STV_DEFAULT"
__nv_reservedSMEM_offset_0_alias:
	.zero		0
.nv.shared.reserved.0:
	.zero		64
	.weak		__nv_reservedSMEM_allocation_phase
	.type		__nv_reservedSMEM_allocation_phase,@object
	.size		__nv_reservedSMEM_allocation_phase,(.L_0 - __nv_reservedSMEM_allocation_phase)
__nv_reservedSMEM_allocation_phase:
	.zero		1
.L_0:
	.zero		7
	.weak		__nv_reservedSMEM_devtool_atexit_pc
	.type		__nv_reservedSMEM_devtool_atexit_pc,@object
	.size		__nv_reservedSMEM_devtool_atexit_pc,(__nv_reservedSMEM_allocation_mask - __nv_reservedSMEM_devtool_atexit_pc)
__nv_reservedSMEM_devtool_atexit_pc:
	.zero		8
	.weak		__nv_reservedSMEM_allocation_mask
	.type		__nv_reservedSMEM_allocation_mask,@object
	.size		__nv_reservedSMEM_allocation_mask,(.L_2 - __nv_reservedSMEM_allocation_mask)
__nv_reservedSMEM_allocation_mask:
	.zero		4
.L_2:


//--------------------- .nv.constant0.attn_fwd    --------------------------
	.section	.nv.constant0.attn_fwd,"a",@progbits
	.sectionflags	@""
	.align	4
.nv.constant0.attn_fwd:
	.zero		1032


//--------------------- SYMBOLS --------------------------

	.type		.nv.reservedSmem.offset0,@object
	.size		.nv.reservedSmem.offset0,0x4
	.type		.nv.reservedSmem.cap,@object
	.size		.nv.reservedSmem.cap,0x4
